//
// Generated by NVIDIA NVVM Compiler
//
// Compiler Build ID: CL-36424714
// Cuda compilation tools, release 13.0, V13.0.88
// Based on NVVM 20.0.0
//

.version 9.0
.target sm_100
.address_size 64

	// .globl	_Z27gaussian_elimination_kernelPdS_i

.visible .entry _Z27gaussian_elimination_kernelPdS_i(
	.param .u64 .ptr .align 1 _Z27gaussian_elimination_kernelPdS_i_param_0,
	.param .u64 .ptr .align 1 _Z27gaussian_elimination_kernelPdS_i_param_1,
	.param .u32 _Z27gaussian_elimination_kernelPdS_i_param_2
)
{
	.reg .pred 	%p<7>;
	.reg .b32 	%r<40>;
	.reg .b64 	%rd<38>;
	.reg .b64 	%fd<28>;

	ld.param.u64 	%rd13, [_Z27gaussian_elimination_kernelPdS_i_param_0];
	ld.param.u64 	%rd12, [_Z27gaussian_elimination_kernelPdS_i_param_1];
	ld.param.u32 	%r24, [_Z27gaussian_elimination_kernelPdS_i_param_2];
	cvta.to.global.u64 	%rd1, %rd13;
	mov.u32 	%r1, %ctaid.x;
	mov.u32 	%r25, %tid.x;
	add.s32 	%r37, %r1, 1;
	add.s32 	%r3, %r37, %r25;
	setp.ge.s32 	%p1, %r3, %r24;
	@%p1 bra 	$L__BB0_10;
	mul.lo.s32 	%r4, %r24, %r3;
	add.s32 	%r5, %r4, %r1;
	mul.wide.s32 	%rd14, %r5, 8;
	add.s64 	%rd15, %rd1, %rd14;
	ld.global.f64 	%fd2, [%rd15];
	mul.lo.s32 	%r6, %r24, %r1;
	add.s32 	%r26, %r6, %r1;
	mul.wide.s32 	%rd16, %r26, 8;
	add.s64 	%rd17, %rd1, %rd16;
	ld.global.f64 	%fd3, [%rd17];
	div.rn.f64 	%fd1, %fd2, %fd3;
	mov.b64 	%rd18, 0;
	st.global.u64 	[%rd15], %rd18;
	setp.ge.s32 	%p2, %r37, %r24;
	@%p2 bra 	$L__BB0_9;
	not.b32 	%r27, %r1;
	add.s32 	%r28, %r24, %r27;
	and.b32  	%r7, %r28, 3;
	setp.eq.s32 	%p3, %r7, 0;
	@%p3 bra 	$L__BB0_6;
	neg.s32 	%r36, %r7;
	add.s32 	%r34, %r5, 1;
	mad.lo.s32 	%r29, %r1, %r24, %r1;
	add.s32 	%r30, %r29, 1;
	mul.wide.u32 	%rd19, %r30, 8;
	add.s64 	%rd35, %rd1, %rd19;
	mov.u32 	%r35, %r1;
$L__BB0_4:
	.pragma "nounroll";
	mul.wide.s32 	%rd20, %r34, 8;
	add.s64 	%rd21, %rd1, %rd20;
	ld.global.f64 	%fd4, [%rd35];
	mul.f64 	%fd5, %fd1, %fd4;
	ld.global.f64 	%fd6, [%rd21];
	sub.f64 	%fd7, %fd6, %fd5;
	st.global.f64 	[%rd21], %fd7;
	add.s32 	%r36, %r36, 1;
	setp.ne.s32 	%p4, %r36, 0;
	add.s32 	%r35, %r35, 1;
	add.s32 	%r34, %r34, 1;
	add.s64 	%rd35, %rd35, 8;
	@%p4 bra 	$L__BB0_4;
	add.s32 	%r37, %r35, 1;
$L__BB0_6:
	sub.s32 	%r31, %r24, %r1;
	add.s32 	%r32, %r31, -2;
	setp.lt.u32 	%p5, %r32, 3;
	@%p5 bra 	$L__BB0_9;
	add.s32 	%r33, %r37, %r6;
	mul.wide.u32 	%rd22, %r33, 8;
	add.s64 	%rd37, %rd1, %rd22;
	cvt.u64.u32 	%rd23, %r37;
	cvt.u64.u32 	%rd24, %r6;
	add.s64 	%rd25, %rd23, %rd24;
	shl.b64 	%rd26, %rd25, 3;
	add.s64 	%rd27, %rd26, %rd1;
	add.s64 	%rd36, %rd27, 24;
	add.s64 	%rd7, %rd1, 16;
	add.s32 	%r39, %r37, %r4;
	sub.s32 	%r38, %r37, %r24;
$L__BB0_8:
	mul.wide.s32 	%rd28, %r39, 8;
	add.s64 	%rd29, %rd7, %rd28;
	ld.global.f64 	%fd8, [%rd37];
	mul.f64 	%fd9, %fd1, %fd8;
	ld.global.f64 	%fd10, [%rd29+-16];
	sub.f64 	%fd11, %fd10, %fd9;
	st.global.f64 	[%rd29+-16], %fd11;
	ld.global.f64 	%fd12, [%rd36+-16];
	mul.f64 	%fd13, %fd1, %fd12;
	ld.global.f64 	%fd14, [%rd29+-8];
	sub.f64 	%fd15, %fd14, %fd13;
	st.global.f64 	[%rd29+-8], %fd15;
	ld.global.f64 	%fd16, [%rd36+-8];
	mul.f64 	%fd17, %fd1, %fd16;
	ld.global.f64 	%fd18, [%rd29];
	sub.f64 	%fd19, %fd18, %fd17;
	st.global.f64 	[%rd29], %fd19;
	ld.global.f64 	%fd20, [%rd36];
	mul.f64 	%fd21, %fd1, %fd20;
	ld.global.f64 	%fd22, [%rd29+8];
	sub.f64 	%fd23, %fd22, %fd21;
	st.global.f64 	[%rd29+8], %fd23;
	add.s64 	%rd37, %rd37, 32;
	add.s64 	%rd36, %rd36, 32;
	add.s32 	%r39, %r39, 4;
	add.s32 	%r38, %r38, 4;
	setp.ne.s32 	%p6, %r38, 0;
	@%p6 bra 	$L__BB0_8;
$L__BB0_9:
	cvta.to.global.u64 	%rd30, %rd12;
	mul.wide.u32 	%rd31, %r1, 8;
	add.s64 	%rd32, %rd30, %rd31;
	ld.global.f64 	%fd24, [%rd32];
	mul.f64 	%fd25, %fd1, %fd24;
	mul.wide.s32 	%rd33, %r3, 8;
	add.s64 	%rd34, %rd30, %rd33;
	ld.global.f64 	%fd26, [%rd34];
	sub.f64 	%fd27, %fd26, %fd25;
	st.global.f64 	[%rd34], %fd27;
$L__BB0_10:
	ret;

}
	// .globl	_Z24back_substitution_kernelPdS_S_i
.visible .entry _Z24back_substitution_kernelPdS_S_i(
	.param .u64 .ptr .align 1 _Z24back_substitution_kernelPdS_S_i_param_0,
	.param .u64 .ptr .align 1 _Z24back_substitution_kernelPdS_S_i_param_1,
	.param .u64 .ptr .align 1 _Z24back_substitution_kernelPdS_S_i_param_2,
	.param .u32 _Z24back_substitution_kernelPdS_S_i_param_3
)
{
	.reg .pred 	%p<11>;
	.reg .b32 	%r<56>;
	.reg .b64 	%rd<31>;
	.reg .b64 	%fd<141>;

	ld.param.u64 	%rd6, [_Z24back_substitution_kernelPdS_S_i_param_0];
	ld.param.u64 	%rd5, [_Z24back_substitution_kernelPdS_S_i_param_1];
	ld.param.u64 	%rd7, [_Z24back_substitution_kernelPdS_S_i_param_2];
	ld.param.u32 	%r34, [_Z24back_substitution_kernelPdS_S_i_param_3];
	cvta.to.global.u64 	%rd1, %rd7;
	cvta.to.global.u64 	%rd2, %rd6;
	mov.u32 	%r35, %ntid.x;
	mov.u32 	%r36, %ctaid.x;
	mul.lo.s32 	%r1, %r35, %r36;
	mov.u32 	%r2, %tid.x;
	add.s32 	%r3, %r1, %r2;
	setp.ge.s32 	%p1, %r3, %r34;
	@%p1 bra 	$L__BB1_16;
	cvta.to.global.u64 	%rd8, %rd5;
	mul.wide.s32 	%rd9, %r3, 8;
	add.s64 	%rd10, %rd8, %rd9;
	ld.global.f64 	%fd140, [%rd10];
	add.s32 	%r51, %r3, 1;
	setp.ge.s32 	%p2, %r51, %r34;
	@%p2 bra 	$L__BB1_15;
	mul.lo.s32 	%r5, %r34, %r3;
	not.b32 	%r37, %r1;
	add.s32 	%r38, %r34, %r37;
	sub.s32 	%r6, %r38, %r2;
	sub.s32 	%r39, %r34, %r3;
	add.s32 	%r40, %r39, -2;
	and.b32  	%r7, %r6, 15;
	setp.lt.u32 	%p3, %r40, 15;
	@%p3 bra 	$L__BB1_6;
	and.b32  	%r41, %r6, -16;
	neg.s32 	%r47, %r41;
	add.s64 	%rd3, %rd2, 64;
	add.s32 	%r42, %r3, %r5;
	add.s32 	%r46, %r42, 1;
	add.s64 	%rd4, %rd1, 64;
	mov.u32 	%r48, %r3;
$L__BB1_4:
	.pragma "nounroll";
	mul.wide.s32 	%rd11, %r46, 8;
	add.s64 	%rd12, %rd3, %rd11;
	mul.wide.s32 	%rd13, %r51, 8;
	add.s64 	%rd14, %rd4, %rd13;
	ld.global.f64 	%fd16, [%rd12+-64];
	ld.global.f64 	%fd17, [%rd14+-64];
	mul.f64 	%fd18, %fd16, %fd17;
	sub.f64 	%fd19, %fd140, %fd18;
	ld.global.f64 	%fd20, [%rd12+-56];
	ld.global.f64 	%fd21, [%rd14+-56];
	mul.f64 	%fd22, %fd20, %fd21;
	sub.f64 	%fd23, %fd19, %fd22;
	ld.global.f64 	%fd24, [%rd12+-48];
	ld.global.f64 	%fd25, [%rd14+-48];
	mul.f64 	%fd26, %fd24, %fd25;
	sub.f64 	%fd27, %fd23, %fd26;
	ld.global.f64 	%fd28, [%rd12+-40];
	ld.global.f64 	%fd29, [%rd14+-40];
	mul.f64 	%fd30, %fd28, %fd29;
	sub.f64 	%fd31, %fd27, %fd30;
	ld.global.f64 	%fd32, [%rd12+-32];
	ld.global.f64 	%fd33, [%rd14+-32];
	mul.f64 	%fd34, %fd32, %fd33;
	sub.f64 	%fd35, %fd31, %fd34;
	ld.global.f64 	%fd36, [%rd12+-24];
	ld.global.f64 	%fd37, [%rd14+-24];
	mul.f64 	%fd38, %fd36, %fd37;
	sub.f64 	%fd39, %fd35, %fd38;
	ld.global.f64 	%fd40, [%rd12+-16];
	ld.global.f64 	%fd41, [%rd14+-16];
	mul.f64 	%fd42, %fd40, %fd41;
	sub.f64 	%fd43, %fd39, %fd42;
	ld.global.f64 	%fd44, [%rd12+-8];
	ld.global.f64 	%fd45, [%rd14+-8];
	mul.f64 	%fd46, %fd44, %fd45;
	sub.f64 	%fd47, %fd43, %fd46;
	ld.global.f64 	%fd48, [%rd12];
	ld.global.f64 	%fd49, [%rd14];
	mul.f64 	%fd50, %fd48, %fd49;
	sub.f64 	%fd51, %fd47, %fd50;
	ld.global.f64 	%fd52, [%rd12+8];
	ld.global.f64 	%fd53, [%rd14+8];
	mul.f64 	%fd54, %fd52, %fd53;
	sub.f64 	%fd55, %fd51, %fd54;
	ld.global.f64 	%fd56, [%rd12+16];
	ld.global.f64 	%fd57, [%rd14+16];
	mul.f64 	%fd58, %fd56, %fd57;
	sub.f64 	%fd59, %fd55, %fd58;
	ld.global.f64 	%fd60, [%rd12+24];
	ld.global.f64 	%fd61, [%rd14+24];
	mul.f64 	%fd62, %fd60, %fd61;
	sub.f64 	%fd63, %fd59, %fd62;
	ld.global.f64 	%fd64, [%rd12+32];
	ld.global.f64 	%fd65, [%rd14+32];
	mul.f64 	%fd66, %fd64, %fd65;
	sub.f64 	%fd67, %fd63, %fd66;
	ld.global.f64 	%fd68, [%rd12+40];
	ld.global.f64 	%fd69, [%rd14+40];
	mul.f64 	%fd70, %fd68, %fd69;
	sub.f64 	%fd71, %fd67, %fd70;
	ld.global.f64 	%fd72, [%rd12+48];
	ld.global.f64 	%fd73, [%rd14+48];
	mul.f64 	%fd74, %fd72, %fd73;
	sub.f64 	%fd75, %fd71, %fd74;
	ld.global.f64 	%fd76, [%rd12+56];
	ld.global.f64 	%fd77, [%rd14+56];
	mul.f64 	%fd78, %fd76, %fd77;
	sub.f64 	%fd140, %fd75, %fd78;
	add.s32 	%r51, %r51, 16;
	add.s32 	%r48, %r48, 16;
	add.s32 	%r47, %r47, 16;
	add.s32 	%r46, %r46, 16;
	setp.ne.s32 	%p4, %r47, 0;
	@%p4 bra 	$L__BB1_4;
	add.s32 	%r51, %r48, 1;
$L__BB1_6:
	setp.eq.s32 	%p5, %r7, 0;
	@%p5 bra 	$L__BB1_15;
	and.b32  	%r20, %r6, 7;
	setp.lt.u32 	%p6, %r7, 8;
	@%p6 bra 	$L__BB1_9;
	add.s32 	%r43, %r51, %r5;
	mul.wide.s32 	%rd15, %r43, 8;
	add.s64 	%rd16, %rd2, %rd15;
	ld.global.f64 	%fd80, [%rd16];
	mul.wide.s32 	%rd17, %r51, 8;
	add.s64 	%rd18, %rd1, %rd17;
	ld.global.f64 	%fd81, [%rd18];
	mul.f64 	%fd82, %fd80, %fd81;
	sub.f64 	%fd83, %fd140, %fd82;
	ld.global.f64 	%fd84, [%rd16+8];
	ld.global.f64 	%fd85, [%rd18+8];
	mul.f64 	%fd86, %fd84, %fd85;
	sub.f64 	%fd87, %fd83, %fd86;
	ld.global.f64 	%fd88, [%rd16+16];
	ld.global.f64 	%fd89, [%rd18+16];
	mul.f64 	%fd90, %fd88, %fd89;
	sub.f64 	%fd91, %fd87, %fd90;
	ld.global.f64 	%fd92, [%rd16+24];
	ld.global.f64 	%fd93, [%rd18+24];
	mul.f64 	%fd94, %fd92, %fd93;
	sub.f64 	%fd95, %fd91, %fd94;
	ld.global.f64 	%fd96, [%rd16+32];
	ld.global.f64 	%fd97, [%rd18+32];
	mul.f64 	%fd98, %fd96, %fd97;
	sub.f64 	%fd99, %fd95, %fd98;
	ld.global.f64 	%fd100, [%rd16+40];
	ld.global.f64 	%fd101, [%rd18+40];
	mul.f64 	%fd102, %fd100, %fd101;
	sub.f64 	%fd103, %fd99, %fd102;
	ld.global.f64 	%fd104, [%rd16+48];
	ld.global.f64 	%fd105, [%rd18+48];
	mul.f64 	%fd106, %fd104, %fd105;
	sub.f64 	%fd107, %fd103, %fd106;
	ld.global.f64 	%fd108, [%rd16+56];
	ld.global.f64 	%fd109, [%rd18+56];
	mul.f64 	%fd110, %fd108, %fd109;
	sub.f64 	%fd140, %fd107, %fd110;
	add.s32 	%r51, %r51, 8;
$L__BB1_9:
	setp.eq.s32 	%p7, %r20, 0;
	@%p7 bra 	$L__BB1_15;
	and.b32  	%r23, %r6, 3;
	setp.lt.u32 	%p8, %r20, 4;
	@%p8 bra 	$L__BB1_12;
	add.s32 	%r44, %r51, %r5;
	mul.wide.s32 	%rd19, %r44, 8;
	add.s64 	%rd20, %rd2, %rd19;
	ld.global.f64 	%fd112, [%rd20];
	mul.wide.s32 	%rd21, %r51, 8;
	add.s64 	%rd22, %rd1, %rd21;
	ld.global.f64 	%fd113, [%rd22];
	mul.f64 	%fd114, %fd112, %fd113;
	sub.f64 	%fd115, %fd140, %fd114;
	ld.global.f64 	%fd116, [%rd20+8];
	ld.global.f64 	%fd117, [%rd22+8];
	mul.f64 	%fd118, %fd116, %fd117;
	sub.f64 	%fd119, %fd115, %fd118;
	ld.global.f64 	%fd120, [%rd20+16];
	ld.global.f64 	%fd121, [%rd22+16];
	mul.f64 	%fd122, %fd120, %fd121;
	sub.f64 	%fd123, %fd119, %fd122;
	ld.global.f64 	%fd124, [%rd20+24];
	ld.global.f64 	%fd125, [%rd22+24];
	mul.f64 	%fd126, %fd124, %fd125;
	sub.f64 	%fd140, %fd123, %fd126;
	add.s32 	%r51, %r51, 4;
$L__BB1_12:
	setp.eq.s32 	%p9, %r23, 0;
	@%p9 bra 	$L__BB1_15;
	add.s32 	%r54, %r51, %r5;
	neg.s32 	%r53, %r23;
$L__BB1_14:
	.pragma "nounroll";
	mul.wide.s32 	%rd23, %r51, 8;
	add.s64 	%rd24, %rd1, %rd23;
	mul.wide.s32 	%rd25, %r54, 8;
	add.s64 	%rd26, %rd2, %rd25;
	ld.global.f64 	%fd127, [%rd26];
	ld.global.f64 	%fd128, [%rd24];
	mul.f64 	%fd129, %fd127, %fd128;
	sub.f64 	%fd140, %fd140, %fd129;
	add.s32 	%r51, %r51, 1;
	add.s32 	%r54, %r54, 1;
	add.s32 	%r53, %r53, 1;
	setp.ne.s32 	%p10, %r53, 0;
	@%p10 bra 	$L__BB1_14;
$L__BB1_15:
	mad.lo.s32 	%r45, %r34, %r3, %r3;
	mul.wide.s32 	%rd27, %r45, 8;
	add.s64 	%rd28, %rd2, %rd27;
	ld.global.f64 	%fd130, [%rd28];
	div.rn.f64 	%fd131, %fd140, %fd130;
	add.s64 	%rd30, %rd1, %rd9;
	st.global.f64 	[%rd30], %fd131;
$L__BB1_16:
	ret;

}


// ===== COMPILED SASS (sm_100) =====

	.target	sm_100

	.elftype	@"ET_EXEC"


//--------------------- .note.nv.tkinfo           --------------------------
	.section	.note.nv.tkinfo,"",@"SHT_NOTE"
	.sectionflags	@"SHF_NOTE_NV_TKINFO"
	.tkinfo
        /*0018*/ 	.word	0x00000002
        /*0030*/ 	.string	""
        /*0030*/ 	.string	"ptxas"
        /*0030*/ 	.string	"Cuda compilation tools, release 13.0, V13.0.88"
        /*0030*/ 	.string	"Build cuda_13.0.r13.0/compiler.36424714_0"
        /*0030*/ 	.string	"-arch sm_100 -m 64 "



//--------------------- .note.nv.cuinfo           --------------------------
	.section	.note.nv.cuinfo,"",@"SHT_NOTE"
	.sectionflags	@"SHF_NOTE_NV_CUINFO"
        /*0018*/ 	.short	0x0002
        /*001a*/ 	.short	0x0064
        /*001c*/ 	.short	0x0082
	.zero		2


//--------------------- .nv.info                  --------------------------
	.section	.nv.info,"",@"SHT_CUDA_INFO"
	.align	4


	//----- nvinfo : EIATTR_REGCOUNT
	.align		4
        /*0000*/ 	.byte	0x04, 0x2f
        /*0002*/ 	.short	(.L_1 - .L_0)
	.align		4
.L_0:
        /*0004*/ 	.word	index@(_Z27gaussian_elimination_kernelPdS_i)
        /*0008*/ 	.word	0x0000001e


	//----- nvinfo : EIATTR_FRAME_SIZE
	.align		4
.L_1:
        /*000c*/ 	.byte	0x04, 0x11
        /*000e*/ 	.short	(.L_3 - .L_2)
	.align		4
.L_2:
        /*0010*/ 	.word	index@($__internal_1_$__cuda_sm20_div_rn_f64_full)
        /*0014*/ 	.word	0x00000000


	//----- nvinfo : EIATTR_FRAME_SIZE
	.align		4
.L_3:
        /*0018*/ 	.byte	0x04, 0x11
        /*001a*/ 	.short	(.L_5 - .L_4)
	.align		4
.L_4:
        /*001c*/ 	.word	index@(_Z27gaussian_elimination_kernelPdS_i)
        /*0020*/ 	.word	0x00000000


	//----- nvinfo : EIATTR_REGCOUNT
	.align		4
.L_5:
        /*0024*/ 	.byte	0x04, 0x2f
        /*0026*/ 	.short	(.L_7 - .L_6)
	.align		4
.L_6:
        /*0028*/ 	.word	index@(_Z24back_substitution_kernelPdS_S_i)
        /*002c*/ 	.word	0x00000020


	//----- nvinfo : EIATTR_FRAME_SIZE
	.align		4
.L_7:
        /*0030*/ 	.byte	0x04, 0x11
        /*0032*/ 	.short	(.L_9 - .L_8)
	.align		4
.L_8:
        /*0034*/ 	.word	index@($__internal_0_$__cuda_sm20_div_rn_f64_full)
        /*0038*/ 	.word	0x00000000


	//----- nvinfo : EIATTR_FRAME_SIZE
	.align		4
.L_9:
        /*003c*/ 	.byte	0x04, 0x11
        /*003e*/ 	.short	(.L_11 - .L_10)
	.align		4
.L_10:
        /*0040*/ 	.word	index@(_Z24back_substitution_kernelPdS_S_i)
        /*0044*/ 	.word	0x00000000


	//----- nvinfo : EIATTR_MIN_STACK_SIZE
	.align		4
.L_11:
        /*0048*/ 	.byte	0x04, 0x12
        /*004a*/ 	.short	(.L_13 - .L_12)
	.align		4
.L_12:
        /*004c*/ 	.word	index@(_Z24back_substitution_kernelPdS_S_i)
        /*0050*/ 	.word	0x00000000


	//----- nvinfo : EIATTR_MIN_STACK_SIZE
	.align		4
.L_13:
        /*0054*/ 	.byte	0x04, 0x12
        /*0056*/ 	.short	(.L_15 - .L_14)
	.align		4
.L_14:
        /*0058*/ 	.word	index@(_Z27gaussian_elimination_kernelPdS_i)
        /*005c*/ 	.word	0x00000000
.L_15:


//--------------------- .nv.compat                --------------------------
	.section	.nv.compat,"",@"SHT_CUDA_COMPAT_INFO"
	.align	4
        /*0000*/ 	.byte	0x02, 0x09, 0x00, 0x00, 0x02, 0x02, 0x01, 0x00, 0x02, 0x05, 0x05, 0x00, 0x03, 0x07, 0x01, 0x01
        /*0010*/ 	.byte	0x02, 0x03, 0x00, 0x00, 0x02, 0x06, 0x01, 0x00, 0x04, 0x0b, 0x08, 0x00, 0x01, 0x00, 0x00, 0x00
        /*0020*/ 	.byte	0x00, 0x00, 0x00, 0x00


//--------------------- .nv.info._Z24back_substitution_kernelPdS_S_i --------------------------
	.section	.nv.info._Z24back_substitution_kernelPdS_S_i,"",@"SHT_CUDA_INFO"
	.sectionflags	@""
	.align	4


	//----- nvinfo : EIATTR_CUDA_API_VERSION
	.align		4
        /*0000*/ 	.byte	0x04, 0x37
        /*0002*/ 	.short	(.L_17 - .L_16)
.L_16:
        /*0004*/ 	.word	0x00000082


	//----- nvinfo : EIATTR_KPARAM_INFO
	.align		4
.L_17:
        /*0008*/ 	.byte	0x04, 0x17
        /*000a*/ 	.short	(.L_19 - .L_18)
.L_18:
        /*000c*/ 	.word	0x00000000
        /*0010*/ 	.short	0x0003
        /*0012*/ 	.short	0x0018
        /*0014*/ 	.byte	0x00, 0xf0, 0x11, 0x00


	//----- nvinfo : EIATTR_KPARAM_INFO
	.align		4
.L_19:
        /*0018*/ 	.byte	0x04, 0x17
        /*001a*/ 	.short	(.L_21 - .L_20)
.L_20:
        /*001c*/ 	.word	0x00000000
        /*0020*/ 	.short	0x0002
        /*0022*/ 	.short	0x0010
        /*0024*/ 	.byte	0x00, 0xf5, 0x21, 0x00


	//----- nvinfo : EIATTR_KPARAM_INFO
	.align		4
.L_21:
        /*0028*/ 	.byte	0x04, 0x17
        /*002a*/ 	.short	(.L_23 - .L_22)
.L_22:
        /*002c*/ 	.word	0x00000000
        /*0030*/ 	.short	0x0001
        /*0032*/ 	.short	0x0008
        /*0034*/ 	.byte	0x00, 0xf5, 0x21, 0x00


	//----- nvinfo : EIATTR_KPARAM_INFO
	.align		4
.L_23:
        /*0038*/ 	.byte	0x04, 0x17
        /*003a*/ 	.short	(.L_25 - .L_24)
.L_24:
        /*003c*/ 	.word	0x00000000
        /*0040*/ 	.short	0x0000
        /*0042*/ 	.short	0x0000
        /*0044*/ 	.byte	0x00, 0xf5, 0x21, 0x00


	//----- nvinfo : EIATTR_SPARSE_MMA_MASK
	.align		4
.L_25:
        /*0048*/ 	.byte	0x03, 0x50
        /*004a*/ 	.short	0x0000


	//----- nvinfo : EIATTR_MAXREG_COUNT
	.align		4
        /*004c*/ 	.byte	0x03, 0x1b
        /*004e*/ 	.short	0x00ff


	//----- nvinfo : EIATTR_MERCURY_ISA_VERSION
	.align		4
        /*0050*/ 	.byte	0x03, 0x5f
        /*0052*/ 	.short	0x0101


	//----- nvinfo : EIATTR_VRC_CTA_INIT_COUNT
	.align		4
        /*0054*/ 	.byte	0x02, 0x4a
	.zero		1
	.zero		1


	//----- nvinfo : EIATTR_EXIT_INSTR_OFFSETS
	.align		4
        /*0058*/ 	.byte	0x04, 0x1c
        /*005a*/ 	.short	(.L_27 - .L_26)


	//   ....[0]....
.L_26:
        /*005c*/ 	.word	0x00000080


	//   ....[1]....
        /*0060*/ 	.word	0x00000cb0


	//----- nvinfo : EIATTR_CRS_STACK_SIZE
	.align		4
.L_27:
        /*0064*/ 	.byte	0x04, 0x1e
        /*0066*/ 	.short	(.L_29 - .L_28)
.L_28:
        /*0068*/ 	.word	0x00000000


	//----- nvinfo : EIATTR_CBANK_PARAM_SIZE
	.align		4
.L_29:
        /*006c*/ 	.byte	0x03, 0x19
        /*006e*/ 	.short	0x001c


	//----- nvinfo : EIATTR_PARAM_CBANK
	.align		4
        /*0070*/ 	.byte	0x04, 0x0a
        /*0072*/ 	.short	(.L_31 - .L_30)
	.align		4
.L_30:
        /*0074*/ 	.word	index@(.nv.constant0._Z24back_substitution_kernelPdS_S_i)
        /*0078*/ 	.short	0x0380
        /*007a*/ 	.short	0x001c


	//----- nvinfo : EIATTR_SW_WAR
	.align		4
.L_31:
        /*007c*/ 	.byte	0x04, 0x36
        /*007e*/ 	.short	(.L_33 - .L_32)
.L_32:
        /*0080*/ 	.word	0x00000008
.L_33:


//--------------------- .nv.info._Z27gaussian_elimination_kernelPdS_i --------------------------
	.section	.nv.info._Z27gaussian_elimination_kernelPdS_i,"",@"SHT_CUDA_INFO"
	.sectionflags	@""
	.align	4


	//----- nvinfo : EIATTR_CUDA_API_VERSION
	.align		4
        /*0000*/ 	.byte	0x04, 0x37
        /*0002*/ 	.short	(.L_35 - .L_34)
.L_34:
        /*0004*/ 	.word	0x00000082


	//----- nvinfo : EIATTR_KPARAM_INFO
	.align		4
.L_35:
        /*0008*/ 	.byte	0x04, 0x17
        /*000a*/ 	.short	(.L_37 - .L_36)
.L_36:
        /*000c*/ 	.word	0x00000000
        /*0010*/ 	.short	0x0002
        /*0012*/ 	.short	0x0010
        /*0014*/ 	.byte	0x00, 0xf0, 0x11, 0x00


	//----- nvinfo : EIATTR_KPARAM_INFO
	.align		4
.L_37:
        /*0018*/ 	.byte	0x04, 0x17
        /*001a*/ 	.short	(.L_39 - .L_38)
.L_38:
        /*001c*/ 	.word	0x00000000
        /*0020*/ 	.short	0x0001
        /*0022*/ 	.short	0x0008
        /*0024*/ 	.byte	0x00, 0xf5, 0x21, 0x00


	//----- nvinfo : EIATTR_KPARAM_INFO
	.align		4
.L_39:
        /*0028*/ 	.byte	0x04, 0x17
        /*002a*/ 	.short	(.L_41 - .L_40)
.L_40:
        /*002c*/ 	.word	0x00000000
        /*0030*/ 	.short	0x0000
        /*0032*/ 	.short	0x0000
        /*0034*/ 	.byte	0x00, 0xf5, 0x21, 0x00


	//----- nvinfo : EIATTR_SPARSE_MMA_MASK
	.align		4
.L_41:
        /*0038*/ 	.byte	0x03, 0x50
        /*003a*/ 	.short	0x0000


	//----- nvinfo : EIATTR_MAXREG_COUNT
	.align		4
        /*003c*/ 	.byte	0x03, 0x1b
        /*003e*/ 	.short	0x00ff


	//----- nvinfo : EIATTR_MERCURY_ISA_VERSION
	.align		4
        /*0040*/ 	.byte	0x03, 0x5f
        /*0042*/ 	.short	0x0101


	//----- nvinfo : EIATTR_VRC_CTA_INIT_COUNT
	.align		4
        /*0044*/ 	.byte	0x02, 0x4a
	.zero		1
	.zero		1


	//----- nvinfo : EIATTR_EXIT_INSTR_OFFSETS
	.align		4
        /*0048*/ 	.byte	0x04, 0x1c
        /*004a*/ 	.short	(.L_43 - .L_42)


	//   ....[0]....
.L_42:
        /*004c*/ 	.word	0x00000070


	//   ....[1]....
        /*0050*/ 	.word	0x00001030


	//----- nvinfo : EIATTR_CRS_STACK_SIZE
	.align		4
.L_43:
        /*0054*/ 	.byte	0x04, 0x1e
        /*0056*/ 	.short	(.L_45 - .L_44)
.L_44:
        /*0058*/ 	.word	0x00000000


	//----- nvinfo : EIATTR_CBANK_PARAM_SIZE
	.align		4
.L_45:
        /*005c*/ 	.byte	0x03, 0x19
        /*005e*/ 	.short	0x0014


	//----- nvinfo : EIATTR_PARAM_CBANK
	.align		4
        /*0060*/ 	.byte	0x04, 0x0a
        /*0062*/ 	.short	(.L_47 - .L_46)
	.align		4
.L_46:
        /*0064*/ 	.word	index@(.nv.constant0._Z27gaussian_elimination_kernelPdS_i)
        /*0068*/ 	.short	0x0380
        /*006a*/ 	.short	0x0014


	//----- nvinfo : EIATTR_SW_WAR
	.align		4
.L_47:
        /*006c*/ 	.byte	0x04, 0x36
        /*006e*/ 	.short	(.L_49 - .L_48)
.L_48:
        /*0070*/ 	.word	0x00000008
.L_49:


//--------------------- .nv.callgraph             --------------------------
	.section	.nv.callgraph,"",@"SHT_CUDA_CALLGRAPH"
	.align	4
	.sectionentsize	8
	.align		4
        /*0000*/ 	.word	0x00000000
	.align		4
        /*0004*/ 	.word	0xffffffff
	.align		4
        /*0008*/ 	.word	0x00000000
	.align		4
        /*000c*/ 	.word	0xfffffffe
	.align		4
        /*0010*/ 	.word	0x00000000
	.align		4
        /*0014*/ 	.word	0xfffffffd
	.align		4
        /*0018*/ 	.word	0x00000000
	.align		4
        /*001c*/ 	.word	0xfffffffc


//--------------------- .text._Z24back_substitution_kernelPdS_S_i --------------------------
	.section	.text._Z24back_substitution_kernelPdS_S_i,"ax",@progbits
	.align	128
        .global         _Z24back_substitution_kernelPdS_S_i
        .type           _Z24back_substitution_kernelPdS_S_i,@function
        .size           _Z24back_substitution_kernelPdS_S_i,(.L_x_34 - _Z24back_substitution_kernelPdS_S_i)
        .other          _Z24back_substitution_kernelPdS_S_i,@"STO_CUDA_ENTRY STV_DEFAULT"
_Z24back_substitution_kernelPdS_S_i:
.text._Z24back_substitution_kernelPdS_S_i:
[----:B------:R-:W-:Y:S01]  /*0000*/  LDC R1, c[0x0][0x37c] ;  /* 0x0000df00ff017b82 */ /* 0x000fe20000000800 */
[----:B------:R-:W0:Y:S07]  /*0010*/  S2R R5, SR_TID.X ;  /* 0x0000000000057919 */ /* 0x000e2e0000002100 */
[----:B------:R-:W1:Y:S01]  /*0020*/  S2UR UR5, SR_CTAID.X ;  /* 0x00000000000579c3 */ /* 0x000e620000002500 */
[----:B------:R-:W1:Y:S07]  /*0030*/  LDCU UR4, c[0x0][0x360] ;  /* 0x00006c00ff0477ac */ /* 0x000e6e0008000800 */
[----:B------:R-:W2:Y:S01]  /*0040*/  LDC R0, c[0x0][0x398] ;  /* 0x0000e600ff007b82 */ /* 0x000ea20000000800 */
[----:B-1----:R-:W-:-:S06]  /*0050*/  UIMAD UR4, UR4, UR5, URZ ;  /* 0x00000005040472a4 */ /* 0x002fcc000f8e02ff */
[----:B0-----:R-:W-:-:S05]  /*0060*/  VIADD R3, R5, UR4 ;  /* 0x0000000405037c36 */ /* 0x001fca0008000000 */
[----:B--2---:R-:W-:-:S13]  /*0070*/  ISETP.GE.AND P0, PT, R3, R0, PT ;  /* 0x000000000300720c */ /* 0x004fda0003f06270 */
[----:B------:R-:W-:Y:S05]  /*0080*/  @P0 EXIT ;  /* 0x000000000000094d */ /* 0x000fea0003800000 */
[----:B------:R-:W0:Y:S01]  /*0090*/  LDC.64 R24, c[0x0][0x388] ;  /* 0x0000e200ff187b82 */ /* 0x000e220000000a00 */
[----:B------:R-:W1:Y:S01]  /*00a0*/  LDCU.64 UR6, c[0x0][0x358] ;  /* 0x00006b00ff0677ac */ /* 0x000e620008000a00 */
[----:B0-----:R-:W-:-:S06]  /*00b0*/  IMAD.WIDE R24, R3, 0x8, R24 ;  /* 0x0000000803187825 */ /* 0x001fcc00078e0218 */
[----:B-1----:R-:W5:Y:S01]  /*00c0*/  LDG.E.64 R24, desc[UR6][R24.64] ;  /* 0x0000000618187981 */ /* 0x002f62000c1e1b00 */
[----:B------:R-:W-:Y:S01]  /*00d0*/  VIADD R27, R3, 0x1 ;  /* 0x00000001031b7836 */ /* 0x000fe20000000000 */
[----:B------:R-:W-:Y:S04]  /*00e0*/  BSSY.RECONVERGENT B0, `(.L_x_0) ;  /* 0x000009f000007945 */ /* 0x000fe80003800200 */
[----:B------:R-:W-:-:S13]  /*00f0*/  ISETP.GE.AND P0, PT, R27, R0, PT ;  /* 0x000000001b00720c */ /* 0x000fda0003f06270 */
[----:B------:R-:W-:Y:S05]  /*0100*/  @P0 BRA `(.L_x_1) ;  /* 0x0000000800700947 */ /* 0x000fea0003800000 */
[----:B------:R-:W-:Y:S01]  /*0110*/  IADD3 R2, PT, PT, -R3, -0x2, R0 ;  /* 0xfffffffe03027810 */ /* 0x000fe20007ffe100 */
[----:B------:R-:W-:Y:S01]  /*0120*/  ULOP3.LUT UR5, URZ, UR4, URZ, 0x33, !UPT ;  /* 0x00000004ff057292 */ /* 0x000fe2000f8e33ff */
[----:B------:R-:W-:Y:S02]  /*0130*/  BSSY.RECONVERGENT B1, `(.L_x_2) ;  /* 0x000004b000017945 */ /* 0x000fe40003800200 */
[----:B------:R-:W-:-:S03]  /*0140*/  ISETP.GE.U32.AND P0, PT, R2, 0xf, PT ;  /* 0x0000000f0200780c */ /* 0x000fc60003f06070 */
[----:B------:R-:W-:-:S04]  /*0150*/  IADD3 R4, PT, PT, -R5, UR5, R0 ;  /* 0x0000000505047c10 */ /* 0x000fc8000fffe100 */
[----:B------:R-:W-:-:S06]  /*0160*/  LOP3.LUT R26, R4, 0xf, RZ, 0xc0, !PT ;  /* 0x0000000f041a7812 */ /* 0x000fcc00078ec0ff */
[----:B------:R-:W-:Y:S05]  /*0170*/  @!P0 BRA `(.L_x_3) ;  /* 0x0000000400188947 */ /* 0x000fea0003800000 */
[----:B------:R-:W0:Y:S01]  /*0180*/  LDC.64 R6, c[0x0][0x380] ;  /* 0x0000e000ff067b82 */ /* 0x000e220000000a00 */
[----:B------:R-:W-:Y:S01]  /*0190*/  LOP3.LUT R28, R4, 0xfffffff0, RZ, 0xc0, !PT ;  /* 0xfffffff0041c7812 */ /* 0x000fe200078ec0ff */
[--C-:B------:R-:W-:Y:S01]  /*01a0*/  IMAD R5, R3, R0, R3.reuse ;  /* 0x0000000003057224 */ /* 0x100fe200078e0203 */
[----:B------:R-:W-:Y:S01]  /*01b0*/  BSSY.RECONVERGENT B2, `(.L_x_4) ;  /* 0x0000041000027945 */ /* 0x000fe20003800200 */
[----:B------:R-:W-:Y:S02]  /*01c0*/  IMAD.MOV.U32 R2, RZ, RZ, R3 ;  /* 0x000000ffff027224 */ /* 0x000fe400078e0003 */
[----:B------:R-:W-:Y:S02]  /*01d0*/  VIADD R5, R5, 0x1 ;  /* 0x0000000105057836 */ /* 0x000fe40000000000 */
[----:B------:R-:W1:Y:S01]  /*01e0*/  LDC.64 R8, c[0x0][0x390] ;  /* 0x0000e400ff087b82 */ /* 0x000e620000000a00 */
[----:B------:R-:W-:Y:S01]  /*01f0*/  IMAD.MOV R28, RZ, RZ, -R28 ;  /* 0x000000ffff1c7224 */ /* 0x000fe200078e0a1c */
[----:B0-----:R-:W-:-:S05]  /*0200*/  IADD3 R6, P0, PT, R6, 0x40, RZ ;  /* 0x0000004006067810 */ /* 0x001fca0007f1e0ff */
[----:B------:R-:W-:Y:S01]  /*0210*/  IMAD.X R7, RZ, RZ, R7, P0 ;  /* 0x000000ffff077224 */ /* 0x000fe200000e0607 */
[----:B-1----:R-:W-:-:S05]  /*0220*/  IADD3 R8, P1, PT, R8, 0x40, RZ ;  /* 0x0000004008087810 */ /* 0x002fca0007f3e0ff */
[----:B------:R-:W-:-:S08]  /*0230*/  IMAD.X R9, RZ, RZ, R9, P1 ;  /* 0x000000ffff097224 */ /* 0x000fd000008e0609 */
.L_x_5:
[----:B------:R-:W-:-:S04]  /*0240*/  IMAD.WIDE R10, R5, 0x8, R6 ;  /* 0x00000008050a7825 */ /* 0x000fc800078e0206 */
[----:B------:R-:W-:Y:S01]  /*0250*/  IMAD.WIDE R22, R27, 0x8, R8 ;  /* 0x000000081b167825 */ /* 0x000fe200078e0208 */
[----:B------:R-:W2:Y:S04]  /*0260*/  LDG.E.64 R12, desc[UR6][R10.64+-0x40] ;  /* 0xffffc0060a0c7981 */ /* 0x000ea8000c1e1b00 */
[----:B------:R-:W2:Y:S04]  /*0270*/  LDG.E.64 R20, desc[UR6][R22.64+-0x40] ;  /* 0xffffc00616147981 */ /* 0x000ea8000c1e1b00 */
[----:B------:R-:W3:Y:S04]  /*0280*/  LDG.E.64 R14, desc[UR6][R10.64+-0x38] ;  /* 0xffffc8060a0e7981 */ /* 0x000ee8000c1e1b00 */
[----:B------:R-:W3:Y:S04]  /*0290*/  LDG.E.64 R18, desc[UR6][R22.64+-0x38] ;  /* 0xffffc80616127981 */ /* 0x000ee8000c1e1b00 */
[----:B------:R-:W4:Y:S01]  /*02a0*/  LDG.E.64 R16, desc[UR6][R22.64+-0x30] ;  /* 0xffffd00616107981 */ /* 0x000f22000c1e1b00 */
[----:B--2--5:R-:W-:-:S03]  /*02b0*/  DFMA R20, -R12, R20, R24 ;  /* 0x000000140c14722b */ /* 0x024fc60000000118 */
[----:B------:R-:W4:Y:S04]  /*02c0*/  LDG.E.64 R12, desc[UR6][R10.64+-0x30] ;  /* 0xffffd0060a0c7981 */ /* 0x000f28000c1e1b00 */
[----:B------:R-:W2:Y:S01]  /*02d0*/  LDG.E.64 R24, desc[UR6][R22.64+0x38] ;  /* 0x0000380616187981 */ /* 0x000ea2000c1e1b00 */
[----:B---3--:R-:W-:-:S03]  /*02e0*/  DFMA R18, -R14, R18, R20 ;  /* 0x000000120e12722b */ /* 0x008fc60000000114 */
[----:B------:R-:W3:Y:S04]  /*02f0*/  LDG.E.64 R14, desc[UR6][R10.64+-0x28] ;  /* 0xffffd8060a0e7981 */ /* 0x000ee8000c1e1b00 */
[----:B------:R-:W3:Y:S01]  /*0300*/  LDG.E.64 R20, desc[UR6][R22.64+-0x28] ;  /* 0xffffd80616147981 */ /* 0x000ee2000c1e1b00 */
[----:B----4-:R-:W-:-:S03]  /*0310*/  DFMA R16, -R12, R16, R18 ;  /* 0x000000100c10722b */ /* 0x010fc60000000112 */
[----:B------:R-:W4:Y:S04]  /*0320*/  LDG.E.64 R12, desc[UR6][R10.64+-0x20] ;  /* 0xffffe0060a0c7981 */ /* 0x000f28000c1e1b00 */
[----:B------:R-:W4:Y:S01]  /*0330*/  LDG.E.64 R18, desc[UR6][R22.64+-0x20] ;  /* 0xffffe00616127981 */ /* 0x000f22000c1e1b00 */
        /* <DEDUP_REMOVED lines=29> */
[----:B------:R-:W4:Y:S04]  /*0510*/  LDG.E.64 R14, desc[UR6][R22.64+0x30] ;  /* 0x00003006160e7981 */ /* 0x000f28000c1e1b00 */
[----:B------:R-:W2:Y:S01]  /*0520*/  LDG.E.64 R10, desc[UR6][R10.64+0x38] ;  /* 0x000038060a0a7981 */ /* 0x000ea2000c1e1b00 */
[----:B------:R-:W-:Y:S01]  /*0530*/  VIADD R28, R28, 0x10 ;  /* 0x000000101c1c7836 */ /* 0x000fe20000000000 */
[----:B---3--:R-:W-:-:S04]  /*0540*/  DFMA R16, -R16, R18, R20 ;  /* 0x000000121010722b */ /* 0x008fc80000000114 */
[----:B------:R-:W-:Y:S01]  /*0550*/  ISETP.NE.AND P0, PT, R28, RZ, PT ;  /* 0x000000ff1c00720c */ /* 0x000fe20003f05270 */
[----:B------:R-:W-:Y:S02]  /*0560*/  VIADD R2, R2, 0x10 ;  /* 0x0000001002027836 */ /* 0x000fe40000000000 */
[----:B------:R-:W-:Y:S02]  /*0570*/  VIADD R27, R27, 0x10 ;  /* 0x000000101b1b7836 */ /* 0x000fe40000000000 */
[----:B------:R-:W-:Y:S01]  /*0580*/  VIADD R5, R5, 0x10 ;  /* 0x0000001005057836 */ /* 0x000fe20000000000 */
[----:B----4-:R-:W-:-:S08]  /*0590*/  DFMA R12, -R12, R14, R16 ;  /* 0x0000000e0c0c722b */ /* 0x010fd00000000110 */
[----:B--2---:R-:W-:Y:S01]  /*05a0*/  DFMA R24, -R10, R24, R12 ;  /* 0x000000180a18722b */ /* 0x004fe2000000010c */
[----:B------:R-:W-:Y:S10]  /*05b0*/  @P0 BRA `(.L_x_5) ;  /* 0xfffffffc00200947 */ /* 0x000ff4000383ffff */
[----:B------:R-:W-:Y:S05]  /*05c0*/  BSYNC.RECONVERGENT B2 ;  /* 0x0000000000027941 */ /* 0x000fea0003800200 */
.L_x_4:
[----:B------:R-:W-:-:S07]  /*05d0*/  VIADD R27, R2, 0x1 ;  /* 0x00000001021b7836 */ /* 0x000fce0000000000 */
.L_x_3:
[----:B------:R-:W-:Y:S05]  /*05e0*/  BSYNC.RECONVERGENT B1 ;  /* 0x0000000000017941 */ /* 0x000fea0003800200 */
.L_x_2:
[----:B------:R-:W-:-:S13]  /*05f0*/  ISETP.NE.AND P0, PT, R26, RZ, PT ;  /* 0x000000ff1a00720c */ /* 0x000fda0003f05270 */
[----:B------:R-:W-:Y:S05]  /*0600*/  @!P0 BRA `(.L_x_1) ;  /* 0x0000000400308947 */ /* 0x000fea0003800000 */
[----:B------:R-:W-:Y:S01]  /*0610*/  ISETP.GE.U32.AND P0, PT, R26, 0x8, PT ;  /* 0x000000081a00780c */ /* 0x000fe20003f06070 */
[----:B------:R-:W-:Y:S01]  /*0620*/  BSSY.RECONVERGENT B1, `(.L_x_6) ;  /* 0x0000022000017945 */ /* 0x000fe20003800200 */
[----:B------:R-:W-:-:S04]  /*0630*/  LOP3.LUT R2, R4, 0x7, RZ, 0xc0, !PT ;  /* 0x0000000704027812 */ /* 0x000fc800078ec0ff */
[----:B------:R-:W-:-:S07]  /*0640*/  ISETP.NE.AND P1, PT, R2, RZ, PT ;  /* 0x000000ff0200720c */ /* 0x000fce0003f25270 */
[----:B------:R-:W-:Y:S06]  /*0650*/  @!P0 BRA `(.L_x_7) ;  /* 0x0000000000788947 */ /* 0x000fec0003800000 */
[----:B------:R-:W0:Y:S01]  /*0660*/  LDC.64 R8, c[0x0][0x380] ;  /* 0x0000e000ff087b82 */ /* 0x000e220000000a00 */
[----:B------:R-:W-:-:S07]  /*0670*/  IMAD R5, R3, R0, R27 ;  /* 0x0000000003057224 */ /* 0x000fce00078e021b */
[----:B------:R-:W1:Y:S01]  /*0680*/  LDC.64 R6, c[0x0][0x390] ;  /* 0x0000e400ff067b82 */ /* 0x000e620000000a00 */
[----:B0-----:R-:W-:-:S05]  /*0690*/  IMAD.WIDE R8, R5, 0x8, R8 ;  /* 0x0000000805087825 */ /* 0x001fca00078e0208 */
[----:B------:R-:W2:Y:S01]  /*06a0*/  LDG.E.64 R18, desc[UR6][R8.64] ;  /* 0x0000000608127981 */ /* 0x000ea2000c1e1b00 */
[----:B-1----:R-:W-:-:S03]  /*06b0*/  IMAD.WIDE R6, R27, 0x8, R6 ;  /* 0x000000081b067825 */ /* 0x002fc600078e0206 */
[----:B------:R-:W3:Y:S04]  /*06c0*/  LDG.E.64 R10, desc[UR6][R8.64+0x8] ;  /* 0x00000806080a7981 */ /* 0x000ee8000c1e1b00 */
[----:B------:R-:W2:Y:S04]  /*06d0*/  LDG.E.64 R20, desc[UR6][R6.64] ;  /* 0x0000000606147981 */ /* 0x000ea8000c1e1b00 */
[----:B------:R-:W3:Y:S04]  /*06e0*/  LDG.E.64 R12, desc[UR6][R6.64+0x8] ;  /* 0x00000806060c7981 */ /* 0x000ee8000c1e1b00 */
[----:B------:R-:W4:Y:S04]  /*06f0*/  LDG.E.64 R14, desc[UR6][R8.64+0x10] ;  /* 0x00001006080e7981 */ /* 0x000f28000c1e1b00 */
[----:B------:R-:W4:Y:S04]  /*0700*/  LDG.E.64 R16, desc[UR6][R6.64+0x10] ;  /* 0x0000100606107981 */ /* 0x000f28000c1e1b00 */
[----:B------:R-:W4:Y:S04]  /*0710*/  LDG.E.64 R22, desc[UR6][R6.64+0x30] ;  /* 0x0000300606167981 */ /* 0x000f28000c1e1b00 */
[----:B------:R-:W4:Y:S01]  /*0720*/  LDG.E.64 R28, desc[UR6][R6.64+0x38] ;  /* 0x00003806061c7981 */ /* 0x000f22000c1e1b00 */
[----:B--2--5:R-:W-:-:S03]  /*0730*/  DFMA R24, -R18, R20, R24 ;  /* 0x000000141218722b */ /* 0x024fc60000000118 */
[----:B------:R-:W2:Y:S04]  /*0740*/  LDG.E.64 R18, desc[UR6][R8.64+0x18] ;  /* 0x0000180608127981 */ /* 0x000ea8000c1e1b00 */
[----:B------:R-:W2:Y:S01]  /*0750*/  LDG.E.64 R20, desc[UR6][R6.64+0x18] ;  /* 0x0000180606147981 */ /* 0x000ea2000c1e1b00 */
[----:B---3--:R-:W-:-:S03]  /*0760*/  DFMA R24, -R10, R12, R24 ;  /* 0x0000000c0a18722b */ /* 0x008fc60000000118 */
[----:B------:R-:W3:Y:S04]  /*0770*/  LDG.E.64 R10, desc[UR6][R8.64+0x20] ;  /* 0x00002006080a7981 */ /* 0x000ee8000c1e1b00 */
[----:B------:R-:W3:Y:S01]  /*0780*/  LDG.E.64 R12, desc[UR6][R6.64+0x20] ;  /* 0x00002006060c7981 */ /* 0x000ee2000c1e1b00 */
[----:B----4-:R-:W-:-:S03]  /*0790*/  DFMA R24, -R14, R16, R24 ;  /* 0x000000100e18722b */ /* 0x010fc60000000118 */
[----:B------:R-:W4:Y:S04]  /*07a0*/  LDG.E.64 R14, desc[UR6][R8.64+0x28] ;  /* 0x00002806080e7981 */ /* 0x000f28000c1e1b00 */
[----:B------:R-:W4:Y:S01]  /*07b0*/  LDG.E.64 R16, desc[UR6][R6.64+0x28] ;  /* 0x0000280606107981 */ /* 0x000f22000c1e1b00 */
[----:B--2---:R-:W-:-:S03]  /*07c0*/  DFMA R18, -R18, R20, R24 ;  /* 0x000000141212722b */ /* 0x004fc60000000118 */
[----:B------:R-:W2:Y:S04]  /*07d0*/  LDG.E.64 R20, desc[UR6][R8.64+0x30] ;  /* 0x0000300608147981 */ /* 0x000ea8000c1e1b00 */
[----:B------:R-:W2:Y:S01]  /*07e0*/  LDG.E.64 R24, desc[UR6][R8.64+0x38] ;  /* 0x0000380608187981 */ /* 0x000ea2000c1e1b00 */
[----:B---3--:R-:W-:-:S08]  /*07f0*/  DFMA R10, -R10, R12, R18 ;  /* 0x0000000c0a0a722b */ /* 0x008fd00000000112 */
[----:B----4-:R-:W-:Y:S01]  /*0800*/  DFMA R10, -R14, R16, R10 ;  /* 0x000000100e0a722b */ /* 0x010fe2000000010a */
[----:B------:R-:W-:-:S07]  /*0810*/  VIADD R27, R27, 0x8 ;  /* 0x000000081b1b7836 */ /* 0x000fce0000000000 */
[----:B--2---:R-:W-:-:S08]  /*0820*/  DFMA R10, -R20, R22, R10 ;  /* 0x00000016140a722b */ /* 0x004fd0000000010a */
[----:B------:R-:W-:-:S11]  /*0830*/  DFMA R24, -R24, R28, R10 ;  /* 0x0000001c1818722b */ /* 0x000fd6000000010a */
.L_x_7:
[----:B------:R-:W-:Y:S05]  /*0840*/  BSYNC.RECONVERGENT B1 ;  /* 0x0000000000017941 */ /* 0x000fea0003800200 */
.L_x_6:
        /* <DEDUP_REMOVED lines=19> */
[----:B------:R-:W-:Y:S01]  /*0980*/  VIADD R27, R27, 0x4 ;  /* 0x000000041b1b7836 */ /* 0x000fe20000000000 */
[----:B--2--5:R-:W-:-:S08]  /*0990*/  DFMA R6, -R6, R8, R24 ;  /* 0x000000080606722b */ /* 0x024fd00000000118 */
[----:B---3--:R-:W-:-:S08]  /*09a0*/  DFMA R6, -R10, R12, R6 ;  /* 0x0000000c0a06722b */ /* 0x008fd00000000106 */
[----:B----4-:R-:W-:-:S08]  /*09b0*/  DFMA R6, -R14, R16, R6 ;  /* 0x000000100e06722b */ /* 0x010fd00000000106 */
[----:B------:R-:W-:-:S11]  /*09c0*/  DFMA R24, -R18, R20, R6 ;  /* 0x000000141218722b */ /* 0x000fd60000000106 */
.L_x_9:
[----:B------:R-:W-:Y:S05]  /*09d0*/  BSYNC.RECONVERGENT B1 ;  /* 0x0000000000017941 */ /* 0x000fea0003800200 */
.L_x_8:
[----:B------:R-:W-:Y:S05]  /*09e0*/  @!P1 BRA `(.L_x_1) ;  /* 0x0000000000389947 */ /* 0x000fea0003800000 */
[----:B------:R-:W0:Y:S01]  /*09f0*/  LDC.64 R8, c[0x0][0x390] ;  /* 0x0000e400ff087b82 */ /* 0x000e220000000a00 */
[----:B------:R-:W-:Y:S02]  /*0a00*/  IMAD.MOV R2, RZ, RZ, -R4 ;  /* 0x000000ffff027224 */ /* 0x000fe400078e0a04 */
[----:B------:R-:W-:-:S05]  /*0a10*/  IMAD R13, R3, R0, R27 ;  /* 0x00000000030d7224 */ /* 0x000fca00078e021b */
[----:B------:R-:W1:Y:S02]  /*0a20*/  LDC.64 R10, c[0x0][0x380] ;  /* 0x0000e000ff0a7b82 */ /* 0x000e640000000a00 */
.L_x_10:
[----:B0-----:R-:W-:-:S04]  /*0a30*/  IMAD.WIDE R4, R27, 0x8, R8 ;  /* 0x000000081b047825 */ /* 0x001fc800078e0208 */
[----:B-1----:R-:W-:Y:S02]  /*0a40*/  IMAD.WIDE R6, R13, 0x8, R10 ;  /* 0x000000080d067825 */ /* 0x002fe400078e020a */
[----:B------:R-:W2:Y:S04]  /*0a50*/  LDG.E.64 R4, desc[UR6][R4.64] ;  /* 0x0000000604047981 */ /* 0x000ea8000c1e1b00 */
[----:B------:R-:W2:Y:S01]  /*0a60*/  LDG.E.64 R6, desc[UR6][R6.64] ;  /* 0x0000000606067981 */ /* 0x000ea2000c1e1b00 */
[----:B------:R-:W-:Y:S01]  /*0a70*/  IADD3 R2, PT, PT, R2, 0x1, RZ ;  /* 0x0000000102027810 */ /* 0x000fe20007ffe0ff */
[----:B------:R-:W-:Y:S02]  /*0a80*/  VIADD R27, R27, 0x1 ;  /* 0x000000011b1b7836 */ /* 0x000fe40000000000 */
[----:B------:R-:W-:Y:S01]  /*0a90*/  VIADD R13, R13, 0x1 ;  /* 0x000000010d0d7836 */ /* 0x000fe20000000000 */
[----:B------:R-:W-:Y:S01]  /*0aa0*/  ISETP.NE.AND P0, PT, R2, RZ, PT ;  /* 0x000000ff0200720c */ /* 0x000fe20003f05270 */
[----:B--2--5:R-:W-:-:S12]  /*0ab0*/  DFMA R24, -R6, R4, R24 ;  /* 0x000000040618722b */ /* 0x024fd80000000118 */
[----:B------:R-:W-:Y:S05]  /*0ac0*/  @P0 BRA `(.L_x_10) ;  /* 0xfffffffc00d80947 */ /* 0x000fea000383ffff */
.L_x_1:
[----:B------:R-:W-:Y:S05]  /*0ad0*/  BSYNC.RECONVERGENT B0 ;  /* 0x0000000000007941 */ /* 0x000fea0003800200 */
.L_x_0:
[----:B------:R-:W0:Y:S01]  /*0ae0*/  LDC.64 R8, c[0x0][0x380] ;  /* 0x0000e000ff087b82 */ /* 0x000e220000000a00 */
[----:B------:R-:W-:-:S04]  /*0af0*/  IMAD R5, R3, R0, R3 ;  /* 0x0000000003057224 */ /* 0x000fc800078e0203 */
[----:B0-----:R-:W-:-:S06]  /*0b00*/  IMAD.WIDE R8, R5, 0x8, R8 ;  /* 0x0000000805087825 */ /* 0x001fcc00078e0208 */
[----:B------:R-:W2:Y:S01]  /*0b10*/  LDG.E.64 R8, desc[UR6][R8.64] ;  /* 0x0000000608087981 */ /* 0x000ea2000c1e1b00 */
[----:B------:R-:W-:Y:S01]  /*0b20*/  IMAD.MOV.U32 R4, RZ, RZ, 0x1 ;  /* 0x00000001ff047424 */ /* 0x000fe200078e00ff */
[----:B-----5:R-:W-:Y:S01]  /*0b30*/  FSETP.GEU.AND P1, PT, |R25|, 6.5827683646048100446e-37, PT ;  /* 0x036000001900780b */ /* 0x020fe20003f2e200 */
[----:B------:R-:W-:Y:S01]  /*0b40*/  BSSY.RECONVERGENT B0, `(.L_x_11) ;  /* 0x0000013000007945 */ /* 0x000fe20003800200 */
[----:B--2---:R-:W0:Y:S03]  /*0b50*/  MUFU.RCP64H R5, R9 ;  /* 0x0000000900057308 */ /* 0x004e260000001800 */
[----:B0-----:R-:W-:-:S08]  /*0b60*/  DFMA R6, -R8, R4, 1 ;  /* 0x3ff000000806742b */ /* 0x001fd00000000104 */
[----:B------:R-:W-:-:S08]  /*0b70*/  DFMA R6, R6, R6, R6 ;  /* 0x000000060606722b */ /* 0x000fd00000000006 */
[----:B------:R-:W-:-:S08]  /*0b80*/  DFMA R6, R4, R6, R4 ;  /* 0x000000060406722b */ /* 0x000fd00000000004 */
[----:B------:R-:W-:-:S08]  /*0b90*/  DFMA R4, -R8, R6, 1 ;  /* 0x3ff000000804742b */ /* 0x000fd00000000106 */
[----:B------:R-:W-:-:S08]  /*0ba0*/  DFMA R4, R6, R4, R6 ;  /* 0x000000040604722b */ /* 0x000fd00000000006 */
[----:B------:R-:W-:-:S08]  /*0bb0*/  DMUL R6, R4, R24 ;  /* 0x0000001804067228 */ /* 0x000fd00000000000 */
[----:B------:R-:W-:-:S08]  /*0bc0*/  DFMA R10, -R8, R6, R24 ;  /* 0x00000006080a722b */ /* 0x000fd00000000118 */
[----:B------:R-:W-:-:S10]  /*0bd0*/  DFMA R4, R4, R10, R6 ;  /* 0x0000000a0404722b */ /* 0x000fd40000000006 */
[----:B------:R-:W-:-:S05]  /*0be0*/  FFMA R0, RZ, R9, R5 ;  /* 0x00000009ff007223 */ /* 0x000fca0000000005 */
[----:B------:R-:W-:-:S13]  /*0bf0*/  FSETP.GT.AND P0, PT, |R0|, 1.469367938527859385e-39, PT ;  /* 0x001000000000780b */ /* 0x000fda0003f04200 */
[----:B------:R-:W-:Y:S05]  /*0c00*/  @P0 BRA P1, `(.L_x_12) ;  /* 0x0000000000180947 */ /* 0x000fea0000800000 */
[----:B------:R-:W-:Y:S01]  /*0c10*/  IMAD.MOV.U32 R6, RZ, RZ, R24 ;  /* 0x000000ffff067224 */ /* 0x000fe200078e0018 */
[----:B------:R-:W-:Y:S01]  /*0c20*/  MOV R0, 0xc50 ;  /* 0x00000c5000007802 */ /* 0x000fe20000000f00 */
[----:B------:R-:W-:-:S07]  /*0c30*/  IMAD.MOV.U32 R7, RZ, RZ, R25 ;  /* 0x000000ffff077224 */ /* 0x000fce00078e0019 */
[----:B------:R-:W-:Y:S05]  /*0c40*/  CALL.REL.NOINC `($__internal_0_$__cuda_sm20_div_rn_f64_full) ;  /* 0x00000000001c7944 */ /* 0x000fea0003c00000 */
[----:B------:R-:W-:Y:S02]  /*0c50*/  IMAD.MOV.U32 R4, RZ, RZ, R12 ;  /* 0x000000ffff047224 */ /* 0x000fe400078e000c */
[----:B------:R-:W-:-:S07]  /*0c60*/  IMAD.MOV.U32 R5, RZ, RZ, R13 ;  /* 0x000000ffff057224 */ /* 0x000fce00078e000d */
.L_x_12:
[----:B------:R-:W-:Y:S05]  /*0c70*/  BSYNC.RECONVERGENT B0 ;  /* 0x0000000000007941 */ /* 0x000fea0003800200 */
.L_x_11:
[----:B------:R-:W0:Y:S02]  /*0c80*/  LDC.64 R6, c[0x0][0x390] ;  /* 0x0000e400ff067b82 */ /* 0x000e240000000a00 */
[----:B0-----:R-:W-:-:S05]  /*0c90*/  IMAD.WIDE R2, R3, 0x8, R6 ;  /* 0x0000000803027825 */ /* 0x001fca00078e0206 */
[----:B------:R-:W-:Y:S01]  /*0ca0*/  STG.E.64 desc[UR6][R2.64], R4 ;  /* 0x0000000402007986 */ /* 0x000fe2000c101b06 */
[----:B------:R-:W-:Y:S05]  /*0cb0*/  EXIT ;  /* 0x000000000000794d */ /* 0x000fea0003800000 */
        .weak           $__internal_0_$__cuda_sm20_div_rn_f64_full
        .type           $__internal_0_$__cuda_sm20_div_rn_f64_full,@function
        .size           $__internal_0_$__cuda_sm20_div_rn_f64_full,(.L_x_34 - $__internal_0_$__cuda_sm20_div_rn_f64_full)
$__internal_0_$__cuda_sm20_div_rn_f64_full:
[C---:B------:R-:W-:Y:S01]  /*0cc0*/  FSETP.GEU.AND P0, PT, |R9|.reuse, 1.469367938527859385e-39, PT ;  /* 0x001000000900780b */ /* 0x040fe20003f0e200 */
[----:B------:R-:W-:Y:S01]  /*0cd0*/  IMAD.MOV.U32 R14, RZ, RZ, 0x1 ;  /* 0x00000001ff0e7424 */ /* 0x000fe200078e00ff */
[----:B------:R-:W-:Y:S01]  /*0ce0*/  LOP3.LUT R4, R9, 0x800fffff, RZ, 0xc0, !PT ;  /* 0x800fffff09047812 */ /* 0x000fe200078ec0ff */
[----:B------:R-:W-:Y:S01]  /*0cf0*/  IMAD.MOV.U32 R12, RZ, RZ, 0x1ca00000 ;  /* 0x1ca00000ff0c7424 */ /* 0x000fe200078e00ff */
[C---:B------:R-:W-:Y:S01]  /*0d00*/  FSETP.GEU.AND P2, PT, |R7|.reuse, 1.469367938527859385e-39, PT ;  /* 0x001000000700780b */ /* 0x040fe20003f4e200 */
[----:B------:R-:W-:Y:S01]  /*0d10*/  BSSY.RECONVERGENT B1, `(.L_x_13) ;  /* 0x0000053000017945 */ /* 0x000fe20003800200 */
[----:B------:R-:W-:Y:S01]  /*0d20*/  LOP3.LUT R5, R4, 0x3ff00000, RZ, 0xfc, !PT ;  /* 0x3ff0000004057812 */ /* 0x000fe200078efcff */
[----:B------:R-:W-:Y:S01]  /*0d30*/  IMAD.MOV.U32 R4, RZ, RZ, R8 ;  /* 0x000000ffff047224 */ /* 0x000fe200078e0008 */
[----:B------:R-:W-:Y:S02]  /*0d40*/  LOP3.LUT R2, R7, 0x7ff00000, RZ, 0xc0, !PT ;  /* 0x7ff0000007027812 */ /* 0x000fe400078ec0ff */
[----:B------:R-:W-:-:S03]  /*0d50*/  LOP3.LUT R13, R9, 0x7ff00000, RZ, 0xc0, !PT ;  /* 0x7ff00000090d7812 */ /* 0x000fc600078ec0ff */
[----:B------:R-:W-:Y:S01]  /*0d60*/  @!P0 DMUL R4, R8, 8.98846567431157953865e+307 ;  /* 0x7fe0000008048828 */ /* 0x000fe20000000000 */
[C---:B------:R-:W-:Y:S01]  /*0d70*/  ISETP.GE.U32.AND P1, PT, R2.reuse, R13, PT ;  /* 0x0000000d0200720c */ /* 0x040fe20003f26070 */
[----:B------:R-:W-:Y:S02]  /*0d80*/  IMAD.MOV.U32 R21, RZ, RZ, R2 ;  /* 0x000000ffff157224 */ /* 0x000fe400078e0002 */
[----:B------:R-:W-:Y:S01]  /*0d90*/  @!P2 LOP3.LUT R17, R9, 0x7ff00000, RZ, 0xc0, !PT ;  /* 0x7ff000000911a812 */ /* 0x000fe200078ec0ff */
[----:B------:R-:W-:Y:S01]  /*0da0*/  @!P2 IMAD.MOV.U32 R16, RZ, RZ, RZ ;  /* 0x000000ffff10a224 */ /* 0x000fe200078e00ff */
[----:B------:R-:W0:Y:S01]  /*0db0*/  MUFU.RCP64H R15, R5 ;  /* 0x00000005000f7308 */ /* 0x000e220000001800 */
[----:B------:R-:W-:Y:S01]  /*0dc0*/  IMAD.MOV.U32 R20, RZ, RZ, R13 ;  /* 0x000000ffff147224 */ /* 0x000fe200078e000d */
[----:B------:R-:W-:Y:S02]  /*0dd0*/  @!P2 ISETP.GE.U32.AND P3, PT, R2, R17, PT ;  /* 0x000000110200a20c */ /* 0x000fe40003f66070 */
[----:B------:R-:W-:-:S02]  /*0de0*/  @!P0 LOP3.LUT R20, R5, 0x7ff00000, RZ, 0xc0, !PT ;  /* 0x7ff0000005148812 */ /* 0x000fc400078ec0ff */
[----:B------:R-:W-:-:S03]  /*0df0*/  @!P2 SEL R17, R12, 0x63400000, !P3 ;  /* 0x634000000c11a807 */ /* 0x000fc60005800000 */
[----:B------:R-:W-:Y:S01]  /*0e00*/  VIADD R22, R20, 0xffffffff ;  /* 0xffffffff14167836 */ /* 0x000fe20000000000 */
[----:B------:R-:W-:-:S04]  /*0e10*/  @!P2 LOP3.LUT R17, R17, 0x80000000, R7, 0xf8, !PT ;  /* 0x800000001111a812 */ /* 0x000fc800078ef807 */
[----:B------:R-:W-:Y:S01]  /*0e20*/  @!P2 LOP3.LUT R17, R17, 0x100000, RZ, 0xfc, !PT ;  /* 0x001000001111a812 */ /* 0x000fe200078efcff */
[----:B0-----:R-:W-:-:S08]  /*0e30*/  DFMA R10, R14, -R4, 1 ;  /* 0x3ff000000e0a742b */ /* 0x001fd00000000804 */
[----:B------:R-:W-:-:S08]  /*0e40*/  DFMA R10, R10, R10, R10 ;  /* 0x0000000a0a0a722b */ /* 0x000fd0000000000a */
[----:B------:R-:W-:Y:S01]  /*0e50*/  DFMA R14, R14, R10, R14 ;  /* 0x0000000a0e0e722b */ /* 0x000fe2000000000e */
[----:B------:R-:W-:Y:S02]  /*0e60*/  SEL R11, R12, 0x63400000, !P1 ;  /* 0x634000000c0b7807 */ /* 0x000fe40004800000 */
[----:B------:R-:W-:Y:S02]  /*0e70*/  MOV R10, R6 ;  /* 0x00000006000a7202 */ /* 0x000fe40000000f00 */
[----:B------:R-:W-:-:S03]  /*0e80*/  LOP3.LUT R11, R11, 0x800fffff, R7, 0xf8, !PT ;  /* 0x800fffff0b0b7812 */ /* 0x000fc600078ef807 */
[----:B------:R-:W-:-:S03]  /*0e90*/  DFMA R18, R14, -R4, 1 ;  /* 0x3ff000000e12742b */ /* 0x000fc60000000804 */
[----:B------:R-:W-:-:S05]  /*0ea0*/  @!P2 DFMA R10, R10, 2, -R16 ;  /* 0x400000000a0aa82b */ /* 0x000fca0000000810 */
[----:B------:R-:W-:-:S05]  /*0eb0*/  DFMA R14, R14, R18, R14 ;  /* 0x000000120e0e722b */ /* 0x000fca000000000e */
[----:B------:R-:W-:-:S03]  /*0ec0*/  @!P2 LOP3.LUT R21, R11, 0x7ff00000, RZ, 0xc0, !PT ;  /* 0x7ff000000b15a812 */ /* 0x000fc600078ec0ff */
[----:B------:R-:W-:Y:S02]  /*0ed0*/  DMUL R16, R14, R10 ;  /* 0x0000000a0e107228 */ /* 0x000fe40000000000 */
[----:B------:R-:W-:-:S05]  /*0ee0*/  VIADD R13, R21, 0xffffffff ;  /* 0xffffffff150d7836 */ /* 0x000fca0000000000 */
[----:B------:R-:W-:Y:S01]  /*0ef0*/  ISETP.GT.U32.AND P0, PT, R13, 0x7feffffe, PT ;  /* 0x7feffffe0d00780c */ /* 0x000fe20003f04070 */
[----:B------:R-:W-:-:S03]  /*0f00*/  DFMA R18, R16, -R4, R10 ;  /* 0x800000041012722b */ /* 0x000fc6000000000a */
[----:B------:R-:W-:-:S05]  /*0f10*/  ISETP.GT.U32.OR P0, PT, R22, 0x7feffffe, P0 ;  /* 0x7feffffe1600780c */ /* 0x000fca0000704470 */
[----:B------:R-:W-:-:S08]  /*0f20*/  DFMA R14, R14, R18, R16 ;  /* 0x000000120e0e722b */ /* 0x000fd00000000010 */
[----:B------:R-:W-:Y:S05]  /*0f30*/  @P0 BRA `(.L_x_14) ;  /* 0x00000000006c0947 */ /* 0x000fea0003800000 */
[----:B------:R-:W-:-:S04]  /*0f40*/  LOP3.LUT R7, R9, 0x7ff00000, RZ, 0xc0, !PT ;  /* 0x7ff0000009077812 */ /* 0x000fc800078ec0ff */
[CC--:B------:R-:W-:Y:S02]  /*0f50*/  VIADDMNMX R6, R2.reuse, -R7.reuse, 0xb9600000, !PT ;  /* 0xb960000002067446 */ /* 0x0c0fe40007800907 */
[----:B------:R-:W-:Y:S02]  /*0f60*/  ISETP.GE.U32.AND P0, PT, R2, R7, PT ;  /* 0x000000070200720c */ /* 0x000fe40003f06070 */
[----:B------:R-:W-:Y:S02]  /*0f70*/  VIMNMX R6, PT, PT, R6, 0x46a00000, PT ;  /* 0x46a0000006067848 */ /* 0x000fe40003fe0100 */
[----:B------:R-:W-:-:S05]  /*0f80*/  SEL R7, R12, 0x63400000, !P0 ;  /* 0x634000000c077807 */ /* 0x000fca0004000000 */
[----:B------:R-:W-:Y:S02]  /*0f90*/  IMAD.IADD R2, R6, 0x1, -R7 ;  /* 0x0000000106027824 */ /* 0x000fe400078e0a07 */
[----:B------:R-:W-:Y:S02]  /*0fa0*/  IMAD.MOV.U32 R6, RZ, RZ, RZ ;  /* 0x000000ffff067224 */ /* 0x000fe400078e00ff */
[----:B------:R-:W-:-:S06]  /*0fb0*/  VIADD R7, R2, 0x7fe00000 ;  /* 0x7fe0000002077836 */ /* 0x000fcc0000000000 */
[----:B------:R-:W-:-:S10]  /*0fc0*/  DMUL R12, R14, R6 ;  /* 0x000000060e0c7228 */ /* 0x000fd40000000000 */
[----:B------:R-:W-:-:S13]  /*0fd0*/  FSETP.GTU.AND P0, PT, |R13|, 1.469367938527859385e-39, PT ;  /* 0x001000000d00780b */ /* 0x000fda0003f0c200 */
[----:B------:R-:W-:Y:S05]  /*0fe0*/  @P0 BRA `(.L_x_15) ;  /* 0x0000000000940947 */ /* 0x000fea0003800000 */
[----:B------:R-:W-:Y:S01]  /*0ff0*/  DFMA R4, R14, -R4, R10 ;  /* 0x800000040e04722b */ /* 0x000fe2000000000a */
[----:B------:R-:W-:-:S09]  /*1000*/  IMAD.MOV.U32 R6, RZ, RZ, RZ ;  /* 0x000000ffff067224 */ /* 0x000fd200078e00ff */
[C---:B------:R-:W-:Y:S02]  /*1010*/  FSETP.NEU.AND P0, PT, R5.reuse, RZ, PT ;  /* 0x000000ff0500720b */ /* 0x040fe40003f0d000 */
[----:B------:R-:W-:-:S04]  /*1020*/  LOP3.LUT R9, R5, 0x80000000, R9, 0x48, !PT ;  /* 0x8000000005097812 */ /* 0x000fc800078e4809 */
[----:B------:R-:W-:-:S07]  /*1030*/  LOP3.LUT R7, R9, R7, RZ, 0xfc, !PT ;  /* 0x0000000709077212 */ /* 0x000fce00078efcff */
[----:B------:R-:W-:Y:S05]  /*1040*/  @!P0 BRA `(.L_x_15) ;  /* 0x00000000007c8947 */ /* 0x000fea0003800000 */
[----:B------:R-:W-:Y:S01]  /*1050*/  IMAD.MOV R5, RZ, RZ, -R2 ;  /* 0x000000ffff057224 */ /* 0x000fe200078e0a02 */
[----:B------:R-:W-:Y:S01]  /*1060*/  MOV R4, RZ ;  /* 0x000000ff00047202 */ /* 0x000fe20000000f00 */
[----:B------:R-:W-:-:S05]  /*1070*/  DMUL.RP R6, R14, R6 ;  /* 0x000000060e067228 */ /* 0x000fca0000008000 */
[----:B------:R-:W-:-:S05]  /*1080*/  DFMA R4, R12, -R4, R14 ;  /* 0x800000040c04722b */ /* 0x000fca000000000e */
[----:B------:R-:W-:Y:S02]  /*1090*/  LOP3.LUT R9, R7, R9, RZ, 0x3c, !PT ;  /* 0x0000000907097212 */ /* 0x000fe400078e3cff */
[----:B------:R-:W-:-:S04]  /*10a0*/  IADD3 R4, PT, PT, -R2, -0x43300000, RZ ;  /* 0xbcd0000002047810 */ /* 0x000fc80007ffe1ff */
[----:B------:R-:W-:-:S04]  /*10b0*/  FSETP.NEU.AND P0, PT, |R5|, R4, PT ;  /* 0x000000040500720b */ /* 0x000fc80003f0d200 */
[----:B------:R-:W-:Y:S02]  /*10c0*/  FSEL R12, R6, R12, !P0 ;  /* 0x0000000c060c7208 */ /* 0x000fe40004000000 */
[----:B------:R-:W-:Y:S01]  /*10d0*/  FSEL R13, R9, R13, !P0 ;  /* 0x0000000d090d7208 */ /* 0x000fe20004000000 */
[----:B------:R-:W-:Y:S06]  /*10e0*/  BRA `(.L_x_15) ;  /* 0x0000000000547947 */ /* 0x000fec0003800000 */
.L_x_14:
[----:B------:R-:W-:-:S14]  /*10f0*/  DSETP.NAN.AND P0, PT, R6, R6, PT ;  /* 0x000000060600722a */ /* 0x000fdc0003f08000 */
[----:B------:R-:W-:Y:S05]  /*1100*/  @P0 BRA `(.L_x_16) ;  /* 0x0000000000440947 */ /* 0x000fea0003800000 */
[----:B------:R-:W-:-:S14]  /*1110*/  DSETP.NAN.AND P0, PT, R8, R8, PT ;  /* 0x000000080800722a */ /* 0x000fdc0003f08000 */
[----:B------:R-:W-:Y:S05]  /*1120*/  @P0 BRA `(.L_x_17) ;  /* 0x0000000000300947 */ /* 0x000fea0003800000 */
[----:B------:R-:W-:Y:S01]  /*1130*/  ISETP.NE.AND P0, PT, R21, R20, PT ;  /* 0x000000141500720c */ /* 0x000fe20003f05270 */
[----:B------:R-:W-:Y:S02]  /*1140*/  IMAD.MOV.U32 R12, RZ, RZ, 0x0 ;  /* 0x00000000ff0c7424 */ /* 0x000fe400078e00ff */
[----:B------:R-:W-:-:S10]  /*1150*/  IMAD.MOV.U32 R13, RZ, RZ, -0x80000 ;  /* 0xfff80000ff0d7424 */ /* 0x000fd400078e00ff */
[----:B------:R-:W-:Y:S05]  /*1160*/  @!P0 BRA `(.L_x_15) ;  /* 0x0000000000348947 */ /* 0x000fea0003800000 */
[----:B------:R-:W-:Y:S02]  /*1170*/  ISETP.NE.AND P0, PT, R21, 0x7ff00000, PT ;  /* 0x7ff000001500780c */ /* 0x000fe40003f05270 */
[----:B------:R-:W-:Y:S02]  /*1180*/  LOP3.LUT R13, R7, 0x80000000, R9, 0x48, !PT ;  /* 0x80000000070d7812 */ /* 0x000fe400078e4809 */
[----:B------:R-:W-:-:S13]  /*1190*/  ISETP.EQ.OR P0, PT, R20, RZ, !P0 ;  /* 0x000000ff1400720c */ /* 0x000fda0004702670 */
[----:B------:R-:W-:Y:S01]  /*11a0*/  @P0 LOP3.LUT R2, R13, 0x7ff00000, RZ, 0xfc, !PT ;  /* 0x7ff000000d020812 */ /* 0x000fe200078efcff */
[----:B------:R-:W-:Y:S02]  /*11b0*/  @!P0 IMAD.MOV.U32 R12, RZ, RZ, RZ ;  /* 0x000000ffff0c8224 */ /* 0x000fe400078e00ff */
[----:B------:R-:W-:Y:S02]  /*11c0*/  @P0 IMAD.MOV.U32 R12, RZ, RZ, RZ ;  /* 0x000000ffff0c0224 */ /* 0x000fe400078e00ff */
[----:B------:R-:W-:Y:S01]  /*11d0*/  @P0 IMAD.MOV.U32 R13, RZ, RZ, R2 ;  /* 0x000000ffff0d0224 */ /* 0x000fe200078e0002 */
[----:B------:R-:W-:Y:S06]  /*11e0*/  BRA `(.L_x_15) ;  /* 0x0000000000147947 */ /* 0x000fec0003800000 */
.L_x_17:
[----:B------:R-:W-:Y:S01]  /*11f0*/  LOP3.LUT R13, R9, 0x80000, RZ, 0xfc, !PT ;  /* 0x00080000090d7812 */ /* 0x000fe200078efcff */
[----:B------:R-:W-:Y:S01]  /*1200*/  IMAD.MOV.U32 R12, RZ, RZ, R8 ;  /* 0x000000ffff0c7224 */ /* 0x000fe200078e0008 */
[----:B------:R-:W-:Y:S06]  /*1210*/  BRA `(.L_x_15) ;  /* 0x0000000000087947 */ /* 0x000fec0003800000 */
.L_x_16:
[----:B------:R-:W-:Y:S01]  /*1220*/  LOP3.LUT R13, R7, 0x80000, RZ, 0xfc, !PT ;  /* 0x00080000070d7812 */ /* 0x000fe200078efcff */
[----:B------:R-:W-:-:S07]  /*1230*/  IMAD.MOV.U32 R12, RZ, RZ, R6 ;  /* 0x000000ffff0c7224 */ /* 0x000fce00078e0006 */
.L_x_15:
[----:B------:R-:W-:Y:S05]  /*1240*/  BSYNC.RECONVERGENT B1 ;  /* 0x0000000000017941 */ /* 0x000fea0003800200 */
.L_x_13:
[----:B------:R-:W-:Y:S02]  /*1250*/  IMAD.MOV.U32 R4, RZ, RZ, R0 ;  /* 0x000000ffff047224 */ /* 0x000fe400078e0000 */
[----:B------:R-:W-:-:S04]  /*1260*/  IMAD.MOV.U32 R5, RZ, RZ, 0x0 ;  /* 0x00000000ff057424 */ /* 0x000fc800078e00ff */
[----:B------:R-:W-:Y:S05]  /*1270*/  RET.REL.NODEC R4 `(_Z24back_substitution_kernelPdS_S_i) ;  /* 0xffffffec04607950 */ /* 0x000fea0003c3ffff */
.L_x_18:
[----:B------:R-:W-:-:S00]  /*1280*/  BRA `(.L_x_18) ;  /* 0xfffffffc00fc7947 */ /* 0x000fc0000383ffff */
[----:B------:R-:W-:-:S00]  /*1290*/  NOP ;  /* 0x0000000000007918 */ /* 0x000fc00000000000 */
        /* <DEDUP_REMOVED lines=14> */
.L_x_34:


//--------------------- .text._Z27gaussian_elimination_kernelPdS_i --------------------------
	.section	.text._Z27gaussian_elimination_kernelPdS_i,"ax",@progbits
	.align	128
        .global         _Z27gaussian_elimination_kernelPdS_i
        .type           _Z27gaussian_elimination_kernelPdS_i,@function
        .size           _Z27gaussian_elimination_kernelPdS_i,(.L_x_35 - _Z27gaussian_elimination_kernelPdS_i)
        .other          _Z27gaussian_elimination_kernelPdS_i,@"STO_CUDA_ENTRY STV_DEFAULT"
_Z27gaussian_elimination_kernelPdS_i:
.text._Z27gaussian_elimination_kernelPdS_i:
[----:B------:R-:W-:Y:S01]  /*0000*/  LDC R1, c[0x0][0x37c] ;  /* 0x0000df00ff017b82 */ /* 0x000fe20000000800 */
[----:B------:R-:W0:Y:S01]  /*0010*/  S2R R2, SR_CTAID.X ;  /* 0x0000000000027919 */ /* 0x000e220000002500 */
[----:B------:R-:W1:Y:S01]  /*0020*/  LDCU UR6, c[0x0][0x390] ;  /* 0x00007200ff0677ac */ /* 0x000e620008000800 */
[----:B------:R-:W2:Y:S01]  /*0030*/  S2R R4, SR_TID.X ;  /* 0x0000000000047919 */ /* 0x000ea20000002100 */
[----:B0-----:R-:W-:-:S04]  /*0040*/  VIADD R3, R2, 0x1 ;  /* 0x0000000102037836 */ /* 0x001fc80000000000 */
[----:B--2---:R-:W-:-:S05]  /*0050*/  IMAD.IADD R4, R3, 0x1, R4 ;  /* 0x0000000103047824 */ /* 0x004fca00078e0204 */
[----:B-1----:R-:W-:-:S13]  /*0060*/  ISETP.GE.AND P0, PT, R4, UR6, PT ;  /* 0x0000000604007c0c */ /* 0x002fda000bf06270 */
[----:B------:R-:W-:Y:S05]  /*0070*/  @P0 EXIT ;  /* 0x000000000000094d */ /* 0x000fea0003800000 */
[----:B------:R-:W0:Y:S01]  /*0080*/  LDC.64 R14, c[0x0][0x380] ;  /* 0x0000e000ff0e7b82 */ /* 0x000e220000000a00 */
[----:B------:R-:W1:Y:S01]  /*0090*/  LDCU.64 UR4, c[0x0][0x358] ;  /* 0x00006b00ff0477ac */ /* 0x000e620008000a00 */
[----:B------:R-:W-:-:S04]  /*00a0*/  IMAD R6, R2, UR6, RZ ;  /* 0x0000000602067c24 */ /* 0x000fc8000f8e02ff */
[----:B------:R-:W-:-:S04]  /*00b0*/  IMAD.IADD R27, R6, 0x1, R2 ;  /* 0x00000001061b7824 */ /* 0x000fc800078e0202 */
[----:B0-----:R-:W-:-:S06]  /*00c0*/  IMAD.WIDE R26, R27, 0x8, R14 ;  /* 0x000000081b1a7825 */ /* 0x001fcc00078e020e */
[----:B-1----:R-:W2:Y:S01]  /*00d0*/  LDG.E.64 R26, desc[UR4][R26.64] ;  /* 0x000000041a1a7981 */ /* 0x002ea2000c1e1b00 */
[----:B------:R-:W-:-:S04]  /*00e0*/  IMAD R5, R4, UR6, R2 ;  /* 0x0000000604057c24 */ /* 0x000fc8000f8e0202 */
[----:B------:R-:W-:-:S05]  /*00f0*/  IMAD.WIDE R14, R5, 0x8, R14 ;  /* 0x00000008050e7825 */ /* 0x000fca00078e020e */
[----:B------:R-:W3:Y:S01]  /*0100*/  LDG.E.64 R18, desc[UR4][R14.64] ;  /* 0x000000040e127981 */ /* 0x000ee2000c1e1b00 */
[----:B------:R-:W-:Y:S01]  /*0110*/  IMAD.MOV.U32 R8, RZ, RZ, 0x1 ;  /* 0x00000001ff087424 */ /* 0x000fe200078e00ff */
[----:B------:R-:W-:Y:S01]  /*0120*/  BSSY.RECONVERGENT B0, `(.L_x_19) ;  /* 0x0000012000007945 */ /* 0x000fe20003800200 */
[----:B--2---:R-:W0:Y:S01]  /*0130*/  MUFU.RCP64H R9, R27 ;  /* 0x0000001b00097308 */ /* 0x004e220000001800 */
[----:B---3--:R-:W-:-:S03]  /*0140*/  FSETP.GEU.AND P1, PT, |R19|, 6.5827683646048100446e-37, PT ;  /* 0x036000001300780b */ /* 0x008fc60003f2e200 */
        /* <DEDUP_REMOVED lines=11> */
[----:B------:R-:W-:-:S07]  /*0200*/  MOV R0, 0x220 ;  /* 0x0000022000007802 */ /* 0x000fce0000000f00 */
[----:B------:R-:W-:Y:S05]  /*0210*/  CALL.REL.NOINC `($__internal_1_$__cuda_sm20_div_rn_f64_full) ;  /* 0x0000000c00887944 */ /* 0x000fea0003c00000 */
[----:B------:R-:W-:Y:S01]  /*0220*/  IMAD.MOV.U32 R8, RZ, RZ, R18 ;  /* 0x000000ffff087224 */ /* 0x000fe200078e0012 */
[----:B------:R-:W-:-:S07]  /*0230*/  MOV R9, R19 ;  /* 0x0000001300097202 */ /* 0x000fce0000000f00 */
.L_x_20:
[----:B------:R-:W-:Y:S05]  /*0240*/  BSYNC.RECONVERGENT B0 ;  /* 0x0000000000007941 */ /* 0x000fea0003800200 */
.L_x_19:
[----:B------:R-:W0:Y:S01]  /*0250*/  LDC R12, c[0x0][0x390] ;  /* 0x0000e400ff0c7b82 */ /* 0x000e220000000800 */
[----:B------:R1:W-:Y:S01]  /*0260*/  STG.E.64 desc[UR4][R14.64], RZ ;  /* 0x000000ff0e007986 */ /* 0x0003e2000c101b04 */
[----:B0-----:R-:W-:-:S13]  /*0270*/  ISETP.GE.AND P0, PT, R3, R12, PT ;  /* 0x0000000c0300720c */ /* 0x001fda0003f06270 */
[----:B-1----:R-:W-:Y:S05]  /*0280*/  @P0 BRA `(.L_x_21) ;  /* 0x0000000c004c0947 */ /* 0x002fea0003800000 */
[----:B------:R-:W-:-:S05]  /*0290*/  LOP3.LUT R7, RZ, R2, RZ, 0x33, !PT ;  /* 0x00000002ff077212 */ /* 0x000fca00078e33ff */
[----:B------:R-:W-:-:S05]  /*02a0*/  IMAD.IADD R7, R7, 0x1, R12 ;  /* 0x0000000107077824 */ /* 0x000fca00078e020c */
[----:B------:R-:W-:-:S13]  /*02b0*/  LOP3.LUT P0, R7, R7, 0x3, RZ, 0xc0, !PT ;  /* 0x0000000307077812 */ /* 0x000fda000780c0ff */
[----:B------:R-:W-:Y:S05]  /*02c0*/  @!P0 BRA `(.L_x_22) ;  /* 0x0000000000608947 */ /* 0x000fea0003800000 */
[----:B------:R-:W0:Y:S01]  /*02d0*/  LDC.64 R10, c[0x0][0x380] ;  /* 0x0000e000ff0a7b82 */ /* 0x000e220000000a00 */
[--C-:B------:R-:W-:Y:S02]  /*02e0*/  IMAD R0, R2, R12, R2.reuse ;  /* 0x0000000c02007224 */ /* 0x100fe400078e0202 */
[----:B------:R-:W-:Y:S02]  /*02f0*/  VIADD R5, R5, 0x1 ;  /* 0x0000000105057836 */ /* 0x000fe40000000000 */
[----:B------:R-:W-:Y:S02]  /*0300*/  VIADD R15, R0, 0x1 ;  /* 0x00000001000f7836 */ /* 0x000fe40000000000 */
[----:B------:R-:W-:Y:S02]  /*0310*/  IMAD.MOV R7, RZ, RZ, -R7 ;  /* 0x000000ffff077224 */ /* 0x000fe400078e0a07 */
[----:B------:R-:W-:Y:S02]  /*0320*/  IMAD.MOV.U32 R0, RZ, RZ, R2 ;  /* 0x000000ffff007224 */ /* 0x000fe400078e0002 */
[----:B0-----:R-:W-:-:S04]  /*0330*/  IMAD.WIDE.U32 R14, R15, 0x8, R10 ;  /* 0x000000080f0e7825 */ /* 0x001fc800078e000a */
[----:B------:R-:W-:Y:S01]  /*0340*/  IMAD.MOV.U32 R3, RZ, RZ, R14 ;  /* 0x000000ffff037224 */ /* 0x000fe200078e000e */
[----:B------:R-:W-:-:S07]  /*0350*/  MOV R22, R15 ;  /* 0x0000000f00167202 */ /* 0x000fce0000000f00 */
.L_x_23:
[----:B0-----:R-:W-:-:S04]  /*0360*/  IMAD.WIDE R14, R5, 0x8, R10 ;  /* 0x00000008050e7825 */ /* 0x001fc800078e020a */
[----:B------:R-:W-:Y:S01]  /*0370*/  IMAD.MOV.U32 R20, RZ, RZ, R3 ;  /* 0x000000ffff147224 */ /* 0x000fe200078e0003 */
[----:B------:R-:W2:Y:S01]  /*0380*/  LDG.E.64 R18, desc[UR4][R14.64] ;  /* 0x000000040e127981 */ /* 0x000ea2000c1e1b00 */
[----:B------:R-:W-:-:S05]  /*0390*/  IMAD.MOV.U32 R21, RZ, RZ, R22 ;  /* 0x000000ffff157224 */ /* 0x000fca00078e0016 */
[----:B------:R-:W2:Y:S01]  /*03a0*/  LDG.E.64 R16, desc[UR4][R20.64] ;  /* 0x0000000414107981 */ /* 0x000ea2000c1e1b00 */
[----:B------:R-:W-:-:S04]  /*03b0*/  IADD3 R7, PT, PT, R7, 0x1, RZ ;  /* 0x0000000107077810 */ /* 0x000fc80007ffe0ff */
[----:B------:R-:W-:Y:S02]  /*03c0*/  ISETP.NE.AND P0, PT, R7, RZ, PT ;  /* 0x000000ff0700720c */ /* 0x000fe40003f05270 */
[----:B------:R-:W-:Y:S01]  /*03d0*/  IADD3 R3, P1, PT, R3, 0x8, RZ ;  /* 0x0000000803037810 */ /* 0x000fe20007f3e0ff */
[----:B------:R-:W-:Y:S02]  /*03e0*/  VIADD R0, R0, 0x1 ;  /* 0x0000000100007836 */ /* 0x000fe40000000000 */
[----:B------:R-:W-:Y:S02]  /*03f0*/  VIADD R5, R5, 0x1 ;  /* 0x0000000105057836 */ /* 0x000fe40000000000 */
[----:B------:R-:W-:Y:S01]  /*0400*/  IMAD.X R22, RZ, RZ, R22, P1 ;  /* 0x000000ffff167224 */ /* 0x000fe200008e0616 */
[----:B--2---:R-:W-:-:S07]  /*0410*/  DFMA R16, R16, -R8, R18 ;  /* 0x800000081010722b */ /* 0x004fce0000000012 */
[----:B------:R0:W-:Y:S01]  /*0420*/  STG.E.64 desc[UR4][R14.64], R16 ;  /* 0x000000100e007986 */ /* 0x0001e2000c101b04 */
[----:B------:R-:W-:Y:S05]  /*0430*/  @P0 BRA `(.L_x_23) ;  /* 0xfffffffc00c80947 */ /* 0x000fea000383ffff */
[----:B------:R-:W-:-:S07]  /*0440*/  VIADD R3, R0, 0x1 ;  /* 0x0000000100037836 */ /* 0x000fce0000000000 */
.L_x_22:
[----:B------:R-:W-:-:S04]  /*0450*/  IADD3 R0, PT, PT, -R2, -0x2, R12 ;  /* 0xfffffffe02007810 */ /* 0x000fc80007ffe10c */
[----:B------:R-:W-:-:S13]  /*0460*/  ISETP.GE.U32.AND P0, PT, R0, 0x3, PT ;  /* 0x000000030000780c */ /* 0x000fda0003f06070 */
[----:B------:R-:W-:Y:S05]  /*0470*/  @!P0 BRA `(.L_x_21) ;  /* 0x0000000800d08947 */ /* 0x000fea0003800000 */
[----:B------:R-:W1:Y:S01]  /*0480*/  LDC.64 R10, c[0x0][0x380] ;  /* 0x0000e000ff0a7b82 */ /* 0x000e620000000a00 */
[CC--:B------:R-:W-:Y:S01]  /*0490*/  IADD3 R7, P0, PT, R6.reuse, R3.reuse, RZ ;  /* 0x0000000306077210 */ /* 0x0c0fe20007f1e0ff */
[----:B------:R-:W-:Y:S01]  /*04a0*/  IMAD.IADD R0, R3, 0x1, -R12 ;  /* 0x0000000103007824 */ /* 0x000fe200078e0a0c */
[----:B------:R-:W-:Y:S01]  /*04b0*/  IADD3 R5, PT, PT, R6, R3, RZ ;  /* 0x0000000306057210 */ /* 0x000fe20007ffe0ff */
[----:B------:R-:W-:Y:S02]  /*04c0*/  IMAD R3, R4, R12, R3 ;  /* 0x0000000c04037224 */ /* 0x000fe400078e0203 */
[----:B0-----:R-:W-:Y:S02]  /*04d0*/  IMAD.X R16, RZ, RZ, RZ, P0 ;  /* 0x000000ffff107224 */ /* 0x001fe400000e06ff */
[----:B------:R-:W0:Y:S01]  /*04e0*/  LDC.64 R14, c[0x0][0x380] ;  /* 0x0000e000ff0e7b82 */ /* 0x000e220000000a00 */
[----:B-1----:R-:W-:Y:S02]  /*04f0*/  LEA R6, P0, R7, R10, 0x3 ;  /* 0x0000000a07067211 */ /* 0x002fe400078018ff */
[----:B------:R-:W-:-:S02]  /*0500*/  IADD3 R10, P2, PT, R10, 0x10, RZ ;  /* 0x000000100a0a7810 */ /* 0x000fc40007f5e0ff */
[----:B------:R-:W-:Y:S01]  /*0510*/  IADD3 R6, P1, PT, R6, 0x18, RZ ;  /* 0x0000001806067810 */ /* 0x000fe20007f3e0ff */
[----:B0-----:R-:W-:Y:S01]  /*0520*/  IMAD.WIDE.U32 R14, R5, 0x8, R14 ;  /* 0x00000008050e7825 */ /* 0x001fe200078e000e */
[----:B------:R-:W-:Y:S02]  /*0530*/  LEA.HI.X R5, R7, R11, R16, 0x3, P0 ;  /* 0x0000000b07057211 */ /* 0x000fe400000f1c10 */
[----:B------:R-:W-:Y:S01]  /*0540*/  ISETP.GE.AND P0, PT, R0, RZ, PT ;  /* 0x000000ff0000720c */ /* 0x000fe20003f06270 */
[----:B------:R-:W-:Y:S01]  /*0550*/  IMAD.X R11, RZ, RZ, R11, P2 ;  /* 0x000000ffff0b7224 */ /* 0x000fe200010e060b */
[----:B------:R-:W-:Y:S01]  /*0560*/  MOV R12, R14 ;  /* 0x0000000e000c7202 */ /* 0x000fe20000000f00 */
[----:B------:R-:W-:Y:S02]  /*0570*/  IMAD.X R7, RZ, RZ, R5, P1 ;  /* 0x000000ffff077224 */ /* 0x000fe400008e0605 */
[----:B------:R-:W-:-:S08]  /*0580*/  IMAD.MOV.U32 R13, RZ, RZ, R15 ;  /* 0x000000ffff0d7224 */ /* 0x000fd000078e000f */
[----:B------:R-:W-:Y:S05]  /*0590*/  @P0 BRA `(.L_x_24) ;  /* 0x00000008001c0947 */ /* 0x000fea0003800000 */
[----:B------:R-:W-:Y:S01]  /*05a0*/  IMAD.MOV R5, RZ, RZ, -R0 ;  /* 0x000000ffff057224 */ /* 0x000fe200078e0a00 */
[----:B------:R-:W-:-:S04]  /*05b0*/  PLOP3.LUT P0, PT, PT, PT, PT, 0x80, 0x8 ;  /* 0x000000000008781c */ /* 0x000fc80003f0f070 */
[----:B------:R-:W-:-:S13]  /*05c0*/  ISETP.GT.AND P1, PT, R5, 0xc, PT ;  /* 0x0000000c0500780c */ /* 0x000fda0003f24270 */
[----:B------:R-:W-:Y:S05]  /*05d0*/  @!P1 BRA `(.L_x_25) ;  /* 0x0000000400489947 */ /* 0x000fea0003800000 */
[----:B------:R-:W-:-:S13]  /*05e0*/  PLOP3.LUT P0, PT, PT, PT, PT, 0x8, 0x80 ;  /* 0x000000000080781c */ /* 0x000fda0003f0e170 */
.L_x_26:
[----:B-1----:R-:W-:Y:S01]  /*05f0*/  IMAD.WIDE R14, R3, 0x8, R10 ;  /* 0x00000008030e7825 */ /* 0x002fe200078e020a */
[----:B------:R-:W2:Y:S04]  /*0600*/  LDG.E.64 R16, desc[UR4][R12.64] ;  /* 0x000000040c107981 */ /* 0x000ea8000c1e1b00 */
[----:B------:R-:W2:Y:S04]  /*0610*/  LDG.E.64 R18, desc[UR4][R14.64+-0x10] ;  /* 0xfffff0040e127981 */ /* 0x000ea8000c1e1b00 */
[----:B------:R-:W3:Y:S04]  /*0620*/  LDG.E.64 R20, desc[UR4][R14.64+-0x8] ;  /* 0xfffff8040e147981 */ /* 0x000ee8000c1e1b00 */
[----:B------:R-:W4:Y:S04]  /*0630*/  LDG.E.64 R22, desc[UR4][R14.64] ;  /* 0x000000040e167981 */ /* 0x000f28000c1e1b00 */
[----:B------:R-:W5:Y:S01]  /*0640*/  LDG.E.64 R24, desc[UR4][R14.64+0x8] ;  /* 0x000008040e187981 */ /* 0x000f62000c1e1b00 */
[----:B--2---:R-:W-:-:S07]  /*0650*/  DFMA R16, R16, -R8, R18 ;  /* 0x800000081010722b */ /* 0x004fce0000000012 */
[----:B------:R0:W-:Y:S04]  /*0660*/  STG.E.64 desc[UR4][R14.64+-0x10], R16 ;  /* 0xfffff0100e007986 */ /* 0x0001e8000c101b04 */
[----:B------:R-:W3:Y:S02]  /*0670*/  LDG.E.64 R18, desc[UR4][R6.64+-0x10] ;  /* 0xfffff00406127981 */ /* 0x000ee4000c1e1b00 */
[----:B---3--:R-:W-:-:S07]  /*0680*/  DFMA R18, R18, -R8, R20 ;  /* 0x800000081212722b */ /* 0x008fce0000000014 */
[----:B------:R1:W-:Y:S04]  /*0690*/  STG.E.64 desc[UR4][R14.64+-0x8], R18 ;  /* 0xfffff8120e007986 */ /* 0x0003e8000c101b04 */
[----:B------:R-:W4:Y:S02]  /*06a0*/  LDG.E.64 R20, desc[UR4][R6.64+-0x8] ;  /* 0xfffff80406147981 */ /* 0x000f24000c1e1b00 */
[----:B----4-:R-:W-:-:S07]  /*06b0*/  DFMA R20, R20, -R8, R22 ;  /* 0x800000081414722b */ /* 0x010fce0000000016 */
[----:B------:R-:W-:Y:S04]  /*06c0*/  STG.E.64 desc[UR4][R14.64], R20 ;  /* 0x000000140e007986 */ /* 0x000fe8000c101b04 */
[----:B------:R-:W5:Y:S01]  /*06d0*/  LDG.E.64 R22, desc[UR4][R6.64] ;  /* 0x0000000406167981 */ /* 0x000f62000c1e1b00 */
[----:B------:R-:W-:-:S04]  /*06e0*/  VIADD R5, R3, 0x4 ;  /* 0x0000000403057836 */ /* 0x000fc80000000000 */
[----:B0-----:R-:W-:Y:S01]  /*06f0*/  IMAD.WIDE R16, R5, 0x8, R10 ;  /* 0x0000000805107825 */ /* 0x001fe200078e020a */
[----:B-----5:R-:W-:-:S07]  /*0700*/  DFMA R22, R22, -R8, R24 ;  /* 0x800000081616722b */ /* 0x020fce0000000018 */
[----:B------:R0:W-:Y:S04]  /*0710*/  STG.E.64 desc[UR4][R14.64+0x8], R22 ;  /* 0x000008160e007986 */ /* 0x0001e8000c101b04 */
[----:B------:R-:W2:Y:S04]  /*0720*/  LDG.E.64 R24, desc[UR4][R12.64+0x20] ;  /* 0x000020040c187981 */ /* 0x000ea8000c1e1b00 */
[----:B-1----:R-:W2:Y:S04]  /*0730*/  LDG.E.64 R18, desc[UR4][R16.64+-0x10] ;  /* 0xfffff00410127981 */ /* 0x002ea8000c1e1b00 */
[----:B------:R-:W3:Y:S04]  /*0740*/  LDG.E.64 R26, desc[UR4][R16.64] ;  /* 0x00000004101a7981 */ /* 0x000ee8000c1e1b00 */
[----:B0-----:R-:W4:Y:S01]  /*0750*/  LDG.E.64 R22, desc[UR4][R16.64+0x8] ;  /* 0x0000080410167981 */ /* 0x001f22000c1e1b00 */
[----:B--2---:R-:W-:-:S03]  /*0760*/  DFMA R18, R24, -R8, R18 ;  /* 0x800000081812722b */ /* 0x004fc60000000012 */
[----:B------:R-:W2:Y:S04]  /*0770*/  LDG.E.64 R24, desc[UR4][R16.64+-0x8] ;  /* 0xfffff80410187981 */ /* 0x000ea8000c1e1b00 */
[----:B------:R0:W-:Y:S04]  /*0780*/  STG.E.64 desc[UR4][R16.64+-0x10], R18 ;  /* 0xfffff01210007986 */ /* 0x0001e8000c101b04 */
[----:B------:R-:W2:Y:S02]  /*0790*/  LDG.E.64 R20, desc[UR4][R6.64+0x10] ;  /* 0x0000100406147981 */ /* 0x000ea4000c1e1b00 */
[----:B--2---:R-:W-:-:S07]  /*07a0*/  DFMA R20, R20, -R8, R24 ;  /* 0x800000081414722b */ /* 0x004fce0000000018 */
[----:B------:R1:W-:Y:S04]  /*07b0*/  STG.E.64 desc[UR4][R16.64+-0x8], R20 ;  /* 0xfffff81410007986 */ /* 0x0003e8000c101b04 */
[----:B------:R-:W3:Y:S02]  /*07c0*/  LDG.E.64 R24, desc[UR4][R6.64+0x18] ;  /* 0x0000180406187981 */ /* 0x000ee4000c1e1b00 */
[----:B---3--:R-:W-:-:S07]  /*07d0*/  DFMA R24, R24, -R8, R26 ;  /* 0x800000081818722b */ /* 0x008fce000000001a */
[----:B------:R-:W-:Y:S04]  /*07e0*/  STG.E.64 desc[UR4][R16.64], R24 ;  /* 0x0000001810007986 */ /* 0x000fe8000c101b04 */
[----:B------:R-:W4:Y:S01]  /*07f0*/  LDG.E.64 R14, desc[UR4][R6.64+0x20] ;  /* 0x00002004060e7981 */ /* 0x000f22000c1e1b00 */
[----:B------:R-:W-:Y:S01]  /*0800*/  VIADD R5, R3, 0x8 ;  /* 0x0000000803057836 */ /* 0x000fe20000000000 */
[----:B----4-:R-:W-:-:S03]  /*0810*/  DFMA R22, R14, -R8, R22 ;  /* 0x800000080e16722b */ /* 0x010fc60000000016 */
[----:B------:R-:W-:-:S04]  /*0820*/  IMAD.WIDE R14, R5, 0x8, R10 ;  /* 0x00000008050e7825 */ /* 0x000fc800078e020a */
[----:B------:R2:W-:Y:S04]  /*0830*/  STG.E.64 desc[UR4][R16.64+0x8], R22 ;  /* 0x0000081610007986 */ /* 0x0005e8000c101b04 */
[----:B0-----:R-:W3:Y:S04]  /*0840*/  LDG.E.64 R18, desc[UR4][R12.64+0x40] ;  /* 0x000040040c127981 */ /* 0x001ee8000c1e1b00 */
[----:B-1----:R-:W3:Y:S04]  /*0850*/  LDG.E.64 R20, desc[UR4][R14.64+-0x10] ;  /* 0xfffff0040e147981 */ /* 0x002ee8000c1e1b00 */
[----:B------:R-:W4:Y:S04]  /*0860*/  LDG.E.64 R26, desc[UR4][R14.64+-0x8] ;  /* 0xfffff8040e1a7981 */ /* 0x000f28000c1e1b00 */
[----:B--2---:R-:W2:Y:S01]  /*0870*/  LDG.E.64 R22, desc[UR4][R14.64+0x8] ;  /* 0x000008040e167981 */ /* 0x004ea2000c1e1b00 */
[----:B---3--:R-:W-:-:S07]  /*0880*/  DFMA R18, R18, -R8, R20 ;  /* 0x800000081212722b */ /* 0x008fce0000000014 */
[----:B------:R0:W-:Y:S04]  /*0890*/  STG.E.64 desc[UR4][R14.64+-0x10], R18 ;  /* 0xfffff0120e007986 */ /* 0x0001e8000c101b04 */
[----:B------:R-:W4:Y:S02]  /*08a0*/  LDG.E.64 R20, desc[UR4][R6.64+0x30] ;  /* 0x0000300406147981 */ /* 0x000f24000c1e1b00 */
[-C--:B----4-:R-:W-:Y:S02]  /*08b0*/  DFMA R20, R20, -R8.reuse, R26 ;  /* 0x800000081414722b */ /* 0x090fe4000000001a */
[----:B------:R-:W3:Y:S05]  /*08c0*/  LDG.E.64 R26, desc[UR4][R14.64] ;  /* 0x000000040e1a7981 */ /* 0x000eea000c1e1b00 */
[----:B------:R1:W-:Y:S04]  /*08d0*/  STG.E.64 desc[UR4][R14.64+-0x8], R20 ;  /* 0xfffff8140e007986 */ /* 0x0003e8000c101b04 */
[----:B------:R-:W3:Y:S02]  /*08e0*/  LDG.E.64 R24, desc[UR4][R6.64+0x38] ;  /* 0x0000380406187981 */ /* 0x000ee4000c1e1b00 */
[----:B---3--:R-:W-:-:S07]  /*08f0*/  DFMA R24, R24, -R8, R26 ;  /* 0x800000081818722b */ /* 0x008fce000000001a */
[----:B------:R-:W-:Y:S04]  /*0900*/  STG.E.64 desc[UR4][R14.64], R24 ;  /* 0x000000180e007986 */ /* 0x000fe8000c101b04 */
[----:B------:R-:W2:Y:S01]  /*0910*/  LDG.E.64 R16, desc[UR4][R6.64+0x40] ;  /* 0x0000400406107981 */ /* 0x000ea2000c1e1b00 */
[----:B------:R-:W-:Y:S01]  /*0920*/  IADD3 R5, PT, PT, R3, 0xc, RZ ;  /* 0x0000000c03057810 */ /* 0x000fe20007ffe0ff */
[----:B--2---:R-:W-:-:S04]  /*0930*/  DFMA R22, R16, -R8, R22 ;  /* 0x800000081016722b */ /* 0x004fc80000000016 */
[----:B------:R-:W-:-:S03]  /*0940*/  IMAD.WIDE R16, R5, 0x8, R10 ;  /* 0x0000000805107825 */ /* 0x000fc600078e020a */
        /* <DEDUP_REMOVED lines=13> */
[----:B------:R1:W-:Y:S04]  /*0a20*/  STG.E.64 desc[UR4][R16.64], R24 ;  /* 0x0000001810007986 */ /* 0x0003e8000c101b04 */
[----:B------:R3:W2:Y:S01]  /*0a30*/  LDG.E.64 R14, desc[UR4][R6.64+0x60] ;  /* 0x00006004060e7981 */ /* 0x0006a2000c1e1b00 */
[----:B------:R-:W-:-:S05]  /*0a40*/  VIADD R0, R0, 0x10 ;  /* 0x0000001000007836 */ /* 0x000fca0000000000 */
[----:B------:R-:W-:Y:S02]  /*0a50*/  ISETP.GE.AND P1, PT, R0, -0xc, PT ;  /* 0xfffffff40000780c */ /* 0x000fe40003f26270 */
[----:B------:R-:W-:Y:S02]  /*0a60*/  IADD3 R5, P3, PT, R6, 0x80, RZ ;  /* 0x0000008006057810 */ /* 0x000fe40007f7e0ff */
[----:B------:R-:W-:-:S03]  /*0a70*/  IADD3 R12, P2, PT, R12, 0x80, RZ ;  /* 0x000000800c0c7810 */ /* 0x000fc60007f5e0ff */
[----:B0-----:R-:W-:Y:S01]  /*0a80*/  IMAD.X R18, RZ, RZ, R7, P3 ;  /* 0x000000ffff127224 */ /* 0x001fe200018e0607 */
[----:B---3--:R-:W-:Y:S01]  /*0a90*/  MOV R6, R5 ;  /* 0x0000000500067202 */ /* 0x008fe20000000f00 */
[----:B------:R-:W-:Y:S02]  /*0aa0*/  IMAD.X R13, RZ, RZ, R13, P2 ;  /* 0x000000ffff0d7224 */ /* 0x000fe400010e060d */
[----:B------:R-:W-:Y:S02]  /*0ab0*/  VIADD R3, R3, 0x10 ;  /* 0x0000001003037836 */ /* 0x000fe40000000000 */
[----:B------:R-:W-:Y:S01]  /*0ac0*/  IMAD.MOV.U32 R7, RZ, RZ, R18 ;  /* 0x000000ffff077224 */ /* 0x000fe200078e0012 */
[----:B--2---:R-:W-:-:S07]  /*0ad0*/  DFMA R14, R14, -R8, R22 ;  /* 0x800000080e0e722b */ /* 0x004fce0000000016 */
[----:B------:R1:W-:Y:S01]  /*0ae0*/  STG.E.64 desc[UR4][R16.64+0x8], R14 ;  /* 0x0000080e10007986 */ /* 0x0003e2000c101b04 */
[----:B------:R-:W-:Y:S05]  /*0af0*/  @!P1 BRA `(.L_x_26) ;  /* 0xfffffff800bc9947 */ /* 0x000fea000383ffff */
.L_x_25:
[----:B------:R-:W-:-:S05]  /*0b00*/  IMAD.MOV R5, RZ, RZ, -R0 ;  /* 0x000000ffff057224 */ /* 0x000fca00078e0a00 */
[----:B------:R-:W-:-:S13]  /*0b10*/  ISETP.GT.AND P1, PT, R5, 0x4, PT ;  /* 0x000000040500780c */ /* 0x000fda0003f24270 */
[----:B------:R-:W-:Y:S05]  /*0b20*/  @!P1 BRA `(.L_x_27) ;  /* 0x0000000000b09947 */ /* 0x000fea0003800000 */
[----:B-1----:R-:W-:Y:S01]  /*0b30*/  IMAD.WIDE R14, R3, 0x8, R10 ;  /* 0x00000008030e7825 */ /* 0x002fe200078e020a */
[----:B------:R-:W2:Y:S04]  /*0b40*/  LDG.E.64 R16, desc[UR4][R12.64] ;  /* 0x000000040c107981 */ /* 0x000ea8000c1e1b00 */
[----:B------:R-:W2:Y:S04]  /*0b50*/  LDG.E.64 R18, desc[UR4][R14.64+-0x10] ;  /* 0xfffff0040e127981 */ /* 0x000ea8000c1e1b00 */
[----:B------:R-:W3:Y:S04]  /*0b60*/  LDG.E.64 R20, desc[UR4][R14.64+-0x8] ;  /* 0xfffff8040e147981 */ /* 0x000ee8000c1e1b00 */
[----:B------:R-:W4:Y:S01]  /*0b70*/  LDG.E.64 R22, desc[UR4][R14.64] ;  /* 0x000000040e167981 */ /* 0x000f22000c1e1b00 */
[----:B--2---:R-:W-:-:S07]  /*0b80*/  DFMA R18, R16, -R8, R18 ;  /* 0x800000081012722b */ /* 0x004fce0000000012 */
[----:B------:R0:W-:Y:S04]  /*0b90*/  STG.E.64 desc[UR4][R14.64+-0x10], R18 ;  /* 0xfffff0120e007986 */ /* 0x0001e8000c101b04 */
[----:B------:R-:W3:Y:S02]  /*0ba0*/  LDG.E.64 R16, desc[UR4][R6.64+-0x10] ;  /* 0xfffff00406107981 */ /* 0x000ee4000c1e1b00 */
[----:B---3--:R-:W-:-:S07]  /*0bb0*/  DFMA R20, R16, -R8, R20 ;  /* 0x800000081014722b */ /* 0x008fce0000000014 */
[----:B------:R1:W-:Y:S04]  /*0bc0*/  STG.E.64 desc[UR4][R14.64+-0x8], R20 ;  /* 0xfffff8140e007986 */ /* 0x0003e8000c101b04 */
[----:B------:R-:W4:Y:S02]  /*0bd0*/  LDG.E.64 R16, desc[UR4][R6.64+-0x8] ;  /* 0xfffff80406107981 */ /* 0x000f24000c1e1b00 */
[-C--:B----4-:R-:W-:Y:S02]  /*0be0*/  DFMA R22, R16, -R8.reuse, R22 ;  /* 0x800000081016722b */ /* 0x090fe40000000016 */
[----:B------:R-:W2:Y:S05]  /*0bf0*/  LDG.E.64 R16, desc[UR4][R14.64+0x8] ;  /* 0x000008040e107981 */ /* 0x000eaa000c1e1b00 */
[----:B------:R-:W-:Y:S04]  /*0c00*/  STG.E.64 desc[UR4][R14.64], R22 ;  /* 0x000000160e007986 */ /* 0x000fe8000c101b04 */
[----:B------:R-:W2:Y:S01]  /*0c10*/  LDG.E.64 R24, desc[UR4][R6.64] ;  /* 0x0000000406187981 */ /* 0x000ea2000c1e1b00 */
[----:B------:R-:W-:Y:S01]  /*0c20*/  VIADD R5, R3, 0x4 ;  /* 0x0000000403057836 */ /* 0x000fe20000000000 */
[----:B--2---:R-:W-:-:S03]  /*0c30*/  DFMA R24, R24, -R8, R16 ;  /* 0x800000081818722b */ /* 0x004fc60000000010 */
        /* <DEDUP_REMOVED lines=16> */
[----:B------:R-:W-:Y:S02]  /*0d40*/  IADD3 R5, P2, PT, R6, 0x40, RZ ;  /* 0x0000004006057810 */ /* 0x000fe40007f5e0ff */
[----:B------:R-:W-:-:S03]  /*0d50*/  IADD3 R12, P1, PT, R12, 0x40, RZ ;  /* 0x000000400c0c7810 */ /* 0x000fc60007f3e0ff */
[----:B0-----:R-:W-:Y:S01]  /*0d60*/  IMAD.X R18, RZ, RZ, R7, P2 ;  /* 0x000000ffff127224 */ /* 0x001fe200010e0607 */
[----:B------:R-:W-:Y:S01]  /*0d70*/  PLOP3.LUT P0, PT, PT, PT, PT, 0x8, 0x80 ;  /* 0x000000000080781c */ /* 0x000fe20003f0e170 */
[----:B------:R-:W-:Y:S01]  /*0d80*/  VIADD R3, R3, 0x8 ;  /* 0x0000000803037836 */ /* 0x000fe20000000000 */
[----:B------:R-:W-:Y:S01]  /*0d90*/  IADD3 R0, PT, PT, R0, 0x8, RZ ;  /* 0x0000000800007810 */ /* 0x000fe20007ffe0ff */
[----:B------:R-:W-:Y:S02]  /*0da0*/  IMAD.X R13, RZ, RZ, R13, P1 ;  /* 0x000000ffff0d7224 */ /* 0x000fe400008e060d */
[----:B-1----:R-:W-:Y:S02]  /*0db0*/  IMAD.MOV.U32 R6, RZ, RZ, R5 ;  /* 0x000000ffff067224 */ /* 0x002fe400078e0005 */
[----:B------:R-:W-:Y:S01]  /*0dc0*/  IMAD.MOV.U32 R7, RZ, RZ, R18 ;  /* 0x000000ffff077224 */ /* 0x000fe200078e0012 */
[----:B--2---:R-:W-:-:S07]  /*0dd0*/  DFMA R14, R14, -R8, R24 ;  /* 0x800000080e0e722b */ /* 0x004fce0000000018 */
[----:B------:R4:W-:Y:S04]  /*0de0*/  STG.E.64 desc[UR4][R16.64+0x8], R14 ;  /* 0x0000080e10007986 */ /* 0x0009e8000c101b04 */
.L_x_27:
[----:B------:R-:W-:-:S13]  /*0df0*/  ISETP.NE.OR P0, PT, R0, RZ, P0 ;  /* 0x000000ff0000720c */ /* 0x000fda0000705670 */
[----:B------:R-:W-:Y:S05]  /*0e00*/  @!P0 BRA `(.L_x_21) ;  /* 0x00000000006c8947 */ /* 0x000fea0003800000 */
.L_x_24:
[----:B-12-4-:R-:W-:Y:S01]  /*0e10*/  IMAD.WIDE R14, R3, 0x8, R10 ;  /* 0x00000008030e7825 */ /* 0x016fe200078e020a */
        /* <DEDUP_REMOVED lines=12> */
[----:B------:R2:W-:Y:S04]  /*0ee0*/  STG.E.64 desc[UR4][R14.64], R20 ;  /* 0x000000140e007986 */ /* 0x0005e8000c101b04 */
[----:B------:R1:W5:Y:S01]  /*0ef0*/  LDG.E.64 R22, desc[UR4][R6.64] ;  /* 0x0000000406167981 */ /* 0x000362000c1e1b00 */
[----:B------:R-:W-:-:S04]  /*0f00*/  IADD3 R0, PT, PT, R0, 0x4, RZ ;  /* 0x0000000400007810 */ /* 0x000fc80007ffe0ff */
[----:B------:R-:W-:Y:S02]  /*0f10*/  ISETP.NE.AND P0, PT, R0, RZ, PT ;  /* 0x000000ff0000720c */ /* 0x000fe40003f05270 */
[----:B------:R-:W-:Y:S02]  /*0f20*/  IADD3 R5, P2, PT, R6, 0x20, RZ ;  /* 0x0000002006057810 */ /* 0x000fe40007f5e0ff */
[----:B------:R-:W-:-:S03]  /*0f30*/  IADD3 R12, P1, PT, R12, 0x20, RZ ;  /* 0x000000200c0c7810 */ /* 0x000fc60007f3e0ff */
[----:B0-----:R-:W-:Y:S02]  /*0f40*/  IMAD.X R16, RZ, RZ, R7, P2 ;  /* 0x000000ffff107224 */ /* 0x001fe400010e0607 */
[----:B------:R-:W-:Y:S02]  /*0f50*/  VIADD R3, R3, 0x4 ;  /* 0x0000000403037836 */ /* 0x000fe40000000000 */
[----:B------:R-:W-:Y:S01]  /*0f60*/  IMAD.X R13, RZ, RZ, R13, P1 ;  /* 0x000000ffff0d7224 */ /* 0x000fe200008e060d */
[----:B-1----:R-:W-:Y:S01]  /*0f70*/  MOV R7, R16 ;  /* 0x0000001000077202 */ /* 0x002fe20000000f00 */
[----:B------:R-:W-:Y:S01]  /*0f80*/  IMAD.MOV.U32 R6, RZ, RZ, R5 ;  /* 0x000000ffff067224 */ /* 0x000fe200078e0005 */
[----:B-----5:R-:W-:-:S07]  /*0f90*/  DFMA R22, R22, -R8, R24 ;  /* 0x800000081616722b */ /* 0x020fce0000000018 */
[----:B------:R2:W-:Y:S01]  /*0fa0*/  STG.E.64 desc[UR4][R14.64+0x8], R22 ;  /* 0x000008160e007986 */ /* 0x0005e2000c101b04 */
[----:B------:R-:W-:Y:S05]  /*0fb0*/  @P0 BRA `(.L_x_24) ;  /* 0xfffffffc00940947 */ /* 0x000fea000383ffff */
.L_x_21:
[----:B------:R-:W3:Y:S02]  /*0fc0*/  LDC.64 R6, c[0x0][0x388] ;  /* 0x0000e200ff067b82 */ /* 0x000ee40000000a00 */
[----:B---3--:R-:W-:-:S04]  /*0fd0*/  IMAD.WIDE.U32 R2, R2, 0x8, R6 ;  /* 0x0000000802027825 */ /* 0x008fc800078e0006 */
[----:B------:R-:W-:Y:S02]  /*0fe0*/  IMAD.WIDE R4, R4, 0x8, R6 ;  /* 0x0000000804047825 */ /* 0x000fe400078e0206 */
[----:B------:R-:W3:Y:S04]  /*0ff0*/  LDG.E.64 R2, desc[UR4][R2.64] ;  /* 0x0000000402027981 */ /* 0x000ee8000c1e1b00 */
[----:B------:R-:W3:Y:S02]  /*1000*/  LDG.E.64 R6, desc[UR4][R4.64] ;  /* 0x0000000404067981 */ /* 0x000ee4000c1e1b00 */
[----:B---3--:R-:W-:-:S07]  /*1010*/  DFMA R6, R2, -R8, R6 ;  /* 0x800000080206722b */ /* 0x008fce0000000006 */
[----:B------:R-:W-:Y:S01]  /*1020*/  STG.E.64 desc[UR4][R4.64], R6 ;  /* 0x0000000604007986 */ /* 0x000fe2000c101b04 */
[----:B------:R-:W-:Y:S05]  /*1030*/  EXIT ;  /* 0x000000000000794d */ /* 0x000fea0003800000 */
        .weak           $__internal_1_$__cuda_sm20_div_rn_f64_full
        .type           $__internal_1_$__cuda_sm20_div_rn_f64_full,@function
        .size           $__internal_1_$__cuda_sm20_div_rn_f64_full,(.L_x_35 - $__internal_1_$__cuda_sm20_div_rn_f64_full)
$__internal_1_$__cuda_sm20_div_rn_f64_full:
[C---:B------:R-:W-:Y:S01]  /*1040*/  FSETP.GEU.AND P0, PT, |R27|.reuse, 1.469367938527859385e-39, PT ;  /* 0x001000001b00780b */ /* 0x040fe20003f0e200 */
[--C-:B------:R-:W-:Y:S01]  /*1050*/  IMAD.MOV.U32 R10, RZ, RZ, R26.reuse ;  /* 0x000000ffff0a7224 */ /* 0x100fe200078e001a */
[----:B------:R-:W-:Y:S01]  /*1060*/  LOP3.LUT R12, R27, 0x800fffff, RZ, 0xc0, !PT ;  /* 0x800fffff1b0c7812 */ /* 0x000fe200078ec0ff */
[----:B------:R-:W-:Y:S01]  /*1070*/  IMAD.MOV.U32 R11, RZ, RZ, R27 ;  /* 0x000000ffff0b7224 */ /* 0x000fe200078e001b */
[----:B------:R-:W-:Y:S01]  /*1080*/  MOV R9, R19 ;  /* 0x0000001300097202 */ /* 0x000fe20000000f00 */
[----:B------:R-:W-:Y:S01]  /*1090*/  IMAD.MOV.U32 R16, RZ, RZ, 0x1 ;  /* 0x00000001ff107424 */ /* 0x000fe200078e00ff */
[----:B------:R-:W-:Y:S01]  /*10a0*/  LOP3.LUT R13, R12, 0x3ff00000, RZ, 0xfc, !PT ;  /* 0x3ff000000c0d7812 */ /* 0x000fe200078efcff */
[----:B------:R-:W-:Y:S01]  /*10b0*/  IMAD.MOV.U32 R12, RZ, RZ, R26 ;  /* 0x000000ffff0c7224 */ /* 0x000fe200078e001a */
[C---:B------:R-:W-:Y:S01]  /*10c0*/  FSETP.GEU.AND P2, PT, |R9|.reuse, 1.469367938527859385e-39, PT ;  /* 0x001000000900780b */ /* 0x040fe20003f4e200 */
[----:B------:R-:W-:Y:S01]  /*10d0*/  IMAD.MOV.U32 R8, RZ, RZ, R18 ;  /* 0x000000ffff087224 */ /* 0x000fe200078e0012 */
[----:B------:R-:W-:Y:S01]  /*10e0*/  LOP3.LUT R7, R9, 0x7ff00000, RZ, 0xc0, !PT ;  /* 0x7ff0000009077812 */ /* 0x000fe200078ec0ff */
[----:B------:R-:W-:Y:S01]  /*10f0*/  IMAD.MOV.U32 R24, RZ, RZ, 0x1ca00000 ;  /* 0x1ca00000ff187424 */ /* 0x000fe200078e00ff */
[----:B------:R-:W-:Y:S01]  /*1100*/  LOP3.LUT R26, R27, 0x7ff00000, RZ, 0xc0, !PT ;  /* 0x7ff000001b1a7812 */ /* 0x000fe200078ec0ff */
[----:B------:R-:W-:Y:S01]  /*1110*/  @!P0 DMUL R12, R10, 8.98846567431157953865e+307 ;  /* 0x7fe000000a0c8828 */ /* 0x000fe20000000000 */
[----:B------:R-:W-:Y:S01]  /*1120*/  MOV R25, R7 ;  /* 0x0000000700197202 */ /* 0x000fe20000000f00 */
[----:B------:R-:W-:Y:S01]  /*1130*/  BSSY.RECONVERGENT B1, `(.L_x_28) ;  /* 0x000004c000017945 */ /* 0x000fe20003800200 */
[----:B------:R-:W-:-:S03]  /*1140*/  ISETP.GE.U32.AND P1, PT, R7, R26, PT ;  /* 0x0000001a0700720c */ /* 0x000fc60003f26070 */
[----:B------:R-:W0:Y:S02]  /*1150*/  MUFU.RCP64H R17, R13 ;  /* 0x0000000d00117308 */ /* 0x000e240000001800 */
[----:B------:R-:W-:Y:S01]  /*1160*/  @!P2 LOP3.LUT R20, R11, 0x7ff00000, RZ, 0xc0, !PT ;  /* 0x7ff000000b14a812 */ /* 0x000fe200078ec0ff */
[----:B------:R-:W-:Y:S01]  /*1170*/  @!P2 IMAD.MOV.U32 R22, RZ, RZ, RZ ;  /* 0x000000ffff16a224 */ /* 0x000fe200078e00ff */
[----:B------:R-:W-:Y:S02]  /*1180*/  @!P0 LOP3.LUT R26, R13, 0x7ff00000, RZ, 0xc0, !PT ;  /* 0x7ff000000d1a8812 */ /* 0x000fe400078ec0ff */
[----:B------:R-:W-:-:S03]  /*1190*/  @!P2 ISETP.GE.U32.AND P3, PT, R7, R20, PT ;  /* 0x000000140700a20c */ /* 0x000fc60003f66070 */
[----:B------:R-:W-:Y:S01]  /*11a0*/  VIADD R27, R26, 0xffffffff ;  /* 0xffffffff1a1b7836 */ /* 0x000fe20000000000 */
[----:B------:R-:W-:-:S04]  /*11b0*/  @!P2 SEL R21, R24, 0x63400000, !P3 ;  /* 0x634000001815a807 */ /* 0x000fc80005800000 */
[----:B------:R-:W-:Y:S01]  /*11c0*/  @!P2 LOP3.LUT R21, R21, 0x80000000, R9, 0xf8, !PT ;  /* 0x800000001515a812 */ /* 0x000fe200078ef809 */
[----:B0-----:R-:W-:-:S03]  /*11d0*/  DFMA R18, R16, -R12, 1 ;  /* 0x3ff000001012742b */ /* 0x001fc6000000080c */
[----:B------:R-:W-:-:S05]  /*11e0*/  @!P2 LOP3.LUT R23, R21, 0x100000, RZ, 0xfc, !PT ;  /* 0x001000001517a812 */ /* 0x000fca00078efcff */
[----:B------:R-:W-:-:S08]  /*11f0*/  DFMA R18, R18, R18, R18 ;  /* 0x000000121212722b */ /* 0x000fd00000000012 */
[----:B------:R-:W-:Y:S01]  /*1200*/  DFMA R18, R16, R18, R16 ;  /* 0x000000121012722b */ /* 0x000fe20000000010 */
[----:B------:R-:W-:Y:S01]  /*1210*/  SEL R17, R24, 0x63400000, !P1 ;  /* 0x6340000018117807 */ /* 0x000fe20004800000 */
[----:B------:R-:W-:-:S03]  /*1220*/  IMAD.MOV.U32 R16, RZ, RZ, R8 ;  /* 0x000000ffff107224 */ /* 0x000fc600078e0008 */
        /* <DEDUP_REMOVED lines=16> */
[----:B------:R-:W-:Y:S02]  /*1330*/  SEL R24, R24, 0x63400000, !P0 ;  /* 0x6340000018187807 */ /* 0x000fe40004000000 */
[----:B------:R-:W-:-:S03]  /*1340*/  MOV R8, RZ ;  /* 0x000000ff00087202 */ /* 0x000fc60000000f00 */
[----:B------:R-:W-:-:S04]  /*1350*/  IMAD.IADD R7, R7, 0x1, -R24 ;  /* 0x0000000107077824 */ /* 0x000fc800078e0a18 */
        /* <DEDUP_REMOVED lines=11> */
[----:B------:R-:W-:Y:S01]  /*1410*/  DMUL.RP R10, R22, R10 ;  /* 0x0000000a160a7228 */ /* 0x000fe20000008000 */
[----:B------:R-:W-:Y:S01]  /*1420*/  IMAD.MOV.U32 R8, RZ, RZ, RZ ;  /* 0x000000ffff087224 */ /* 0x000fe200078e00ff */
[----:B------:R-:W-:-:S05]  /*1430*/  IADD3 R7, PT, PT, -R7, -0x43300000, RZ ;  /* 0xbcd0000007077810 */ /* 0x000fca0007ffe1ff */
[----:B------:R-:W-:-:S03]  /*1440*/  DFMA R8, R18, -R8, R22 ;  /* 0x800000081208722b */ /* 0x000fc60000000016 */
[----:B------:R-:W-:-:S07]  /*1450*/  LOP3.LUT R17, R11, R17, RZ, 0x3c, !PT ;  /* 0x000000110b117212 */ /* 0x000fce00078e3cff */
[----:B------:R-:W-:-:S04]  /*1460*/  FSETP.NEU.AND P0, PT, |R9|, R7, PT ;  /* 0x000000070900720b */ /* 0x000fc80003f0d200 */
[----:B------:R-:W-:Y:S02]  /*1470*/  FSEL R18, R10, R18, !P0 ;  /* 0x000000120a127208 */ /* 0x000fe40004000000 */
[----:B------:R-:W-:Y:S01]  /*1480*/  FSEL R19, R17, R19, !P0 ;  /* 0x0000001311137208 */ /* 0x000fe20004000000 */
[----:B------:R-:W-:Y:S06]  /*1490*/  BRA `(.L_x_30) ;  /* 0x0000000000547947 */ /* 0x000fec0003800000 */
.L_x_29:
[----:B------:R-:W-:-:S14]  /*14a0*/  DSETP.NAN.AND P0, PT, R8, R8, PT ;  /* 0x000000080800722a */ /* 0x000fdc0003f08000 */
[----:B------:R-:W-:Y:S05]  /*14b0*/  @P0 BRA `(.L_x_31) ;  /* 0x0000000000440947 */ /* 0x000fea0003800000 */
[----:B------:R-:W-:-:S14]  /*14c0*/  DSETP.NAN.AND P0, PT, R10, R10, PT ;  /* 0x0000000a0a00722a */ /* 0x000fdc0003f08000 */
[----:B------:R-:W-:Y:S05]  /*14d0*/  @P0 BRA `(.L_x_32) ;  /* 0x0000000000300947 */ /* 0x000fea0003800000 */
[----:B------:R-:W-:Y:S01]  /*14e0*/  ISETP.NE.AND P0, PT, R25, R26, PT ;  /* 0x0000001a1900720c */ /* 0x000fe20003f05270 */
[----:B------:R-:W-:Y:S01]  /*14f0*/  IMAD.MOV.U32 R18, RZ, RZ, 0x0 ;  /* 0x00000000ff127424 */ /* 0x000fe200078e00ff */
[----:B------:R-:W-:-:S11]  /*1500*/  MOV R19, 0xfff80000 ;  /* 0xfff8000000137802 */ /* 0x000fd60000000f00 */
        /* <DEDUP_REMOVED lines=9> */
.L_x_32:
[----:B------:R-:W-:Y:S01]  /*15a0*/  LOP3.LUT R19, R11, 0x80000, RZ, 0xfc, !PT ;  /* 0x000800000b137812 */ /* 0x000fe200078efcff */
[----:B------:R-:W-:Y:S01]  /*15b0*/  IMAD.MOV.U32 R18, RZ, RZ, R10 ;  /* 0x000000ffff127224 */ /* 0x000fe200078e000a */
[----:B------:R-:W-:Y:S06]  /*15c0*/  BRA `(.L_x_30) ;  /* 0x0000000000087947 */ /* 0x000fec0003800000 */
.L_x_31:
[----:B------:R-:W-:Y:S02]  /*15d0*/  LOP3.LUT R19, R9, 0x80000, RZ, 0xfc, !PT ;  /* 0x0008000009137812 */ /* 0x000fe400078efcff */
[----:B------:R-:W-:-:S07]  /*15e0*/  MOV R18, R8 ;  /* 0x0000000800127202 */ /* 0x000fce0000000f00 */
.L_x_30:
[----:B------:R-:W-:Y:S05]  /*15f0*/  BSYNC.RECONVERGENT B1 ;  /* 0x0000000000017941 */ /* 0x000fea0003800200 */
.L_x_28:
[----:B------:R-:W-:Y:S02]  /*1600*/  IMAD.MOV.U32 R8, RZ, RZ, R0 ;  /* 0x000000ffff087224 */ /* 0x000fe400078e0000 */
[----:B------:R-:W-:-:S04]  /*1610*/  IMAD.MOV.U32 R9, RZ, RZ, 0x0 ;  /* 0x00000000ff097424 */ /* 0x000fc800078e00ff */
[----:B------:R-:W-:Y:S05]  /*1620*/  RET.REL.NODEC R8 `(_Z27gaussian_elimination_kernelPdS_i) ;  /* 0xffffffe808747950 */ /* 0x000fea0003c3ffff */
.L_x_33:
        /* <DEDUP_REMOVED lines=13> */
.L_x_35:


//--------------------- .nv.shared.reserved.0     --------------------------
	.section	.nv.shared.reserved.0,"aw",@nobits
	.weak		__nv_reservedSMEM_offset_0_alias
	.size		__nv_reservedSMEM_offset_0_alias, 0, 64
	.other		__nv_reservedSMEM_offset_0_alias,@"STO_CUDA_RESERVED_SHARED STV_DEFAULT"
__nv_reservedSMEM_offset_0_alias:
	.zero		0
	.zero		64


//--------------------- .nv.constant0._Z24back_substitution_kernelPdS_S_i --------------------------
	.section	.nv.constant0._Z24back_substitution_kernelPdS_S_i,"a",@progbits
	.sectionflags	@""
	.align	4
.nv.constant0._Z24back_substitution_kernelPdS_S_i:
	.zero		924


//--------------------- .nv.constant0._Z27gaussian_elimination_kernelPdS_i --------------------------
	.section	.nv.constant0._Z27gaussian_elimination_kernelPdS_i,"a",@progbits
	.sectionflags	@""
	.align	4
.nv.constant0._Z27gaussian_elimination_kernelPdS_i:
	.zero		916


//--------------------- SYMBOLS --------------------------

	.type		.nv.reservedSmem.offset0,@object
	.size		.nv.reservedSmem.offset0,0x4
